def matmul_kernel(
    a_ptr,
    b_ptr,
    c_ptr,
    M,
    N,
    K,
    stride_am,
    stride_ak,
    stride_bk,
    stride_bn,
    stride_cm,
    stride_cn,
    BLOCK_M: tl.constexpr,
    BLOCK_N: tl.constexpr,
    BLOCK_K: tl.constexpr,
    GROUP_M: tl.constexpr,
):
    pid = tl.program_id(axis=0)
    num_pid_m = tl.cdiv(M, BLOCK_M)
    num_pid_n = tl.cdiv(N, BLOCK_N)
    num_pid_in_group = GROUP_M * num_pid_n
    group_id = pid // num_pid_in_group
    first_pid_m = group_id * GROUP_M
    group_size_m = min(num_pid_m - first_pid_m, GROUP_M)
    pid_m = first_pid_m + ((pid % num_pid_in_group) % group_size_m)
    pid_n = (pid % num_pid_in_group) // group_size_m

    offs_am = (pid_m * BLOCK_M + tl.arange(0, BLOCK_M)) % M
    offs_bn = (pid_n * BLOCK_N + tl.arange(0, BLOCK_N)) % N
    offs_k = tl.arange(0, BLOCK_K)
    a_ptrs = a_ptr + offs_am[:, None] * stride_am + offs_k[None, :] * stride_ak
    b_ptrs = b_ptr + offs_k[:, None] * stride_bk + offs_bn[None, :] * stride_bn

    acc = tl.zeros((BLOCK_M, BLOCK_N), dtype=tl.float32)
    for kk in range(0, tl.cdiv(K, BLOCK_K)):
        a = tl.load(a_ptrs, mask=offs_k[None, :] < K - kk * BLOCK_K, other=0.0)
        b = tl.load(b_ptrs, mask=offs_k[:, None] < K - kk * BLOCK_K, other=0.0)
        acc = tl.dot(a, b, acc)
        a_ptrs += BLOCK_K * stride_ak
        b_ptrs += BLOCK_K * stride_bk

    c = acc.to(c_ptr.dtype.element_ty)
    offs_cm = pid_m * BLOCK_M + tl.arange(0, BLOCK_M)
    offs_cn = pid_n * BLOCK_N + tl.arange(0, BLOCK_N)
    c_ptrs = c_ptr + offs_cm[:, None] * stride_cm + offs_cn[None, :] * stride_cn
    mask = (offs_cm[:, None] < M) & (offs_cn[None, :] < N)
    tl.store(c_ptrs, c, mask=mask)

# config = {"BLOCK_K": 64, "BLOCK_M": 128, "BLOCK_N": 16, "GROUP_M": 8, "arch": "sm_80", "dtype": "bf16", "num_ctas": 1, "num_stages": 3, "num_warps": 4}
# arch = sm_80


// ===== COMPILED SASS (sm_80) =====

	.target	sm_80

	.elftype	@"ET_EXEC"


//--------------------- .note.nv.tkinfo           --------------------------
	.section	.note.nv.tkinfo,"",@"SHT_NOTE"
	.sectionflags	@"SHF_NOTE_NV_TKINFO"
	.tkinfo
        /*0018*/ 	.word	0x00000002
        /*0030*/ 	.string	""
        /*0030*/ 	.string	"ptxas"
        /*0030*/ 	.string	"Cuda compilation tools, release 13.0, V13.0.88"
        /*0030*/ 	.string	"Build cuda_13.0.r13.0/compiler.36424714_0"
        /*0030*/ 	.string	"-v  -suppress-debug-info  -lineinfo  -arch sm_80 "



//--------------------- .note.nv.cuinfo           --------------------------
	.section	.note.nv.cuinfo,"",@"SHT_NOTE"
	.sectionflags	@"SHF_NOTE_NV_CUINFO"
        /*0018*/ 	.short	0x0002
        /*001a*/ 	.short	0x0050
        /*001c*/ 	.short	0x0082
	.zero		2


//--------------------- .nv.info                  --------------------------
	.section	.nv.info,"",@"SHT_CUDA_INFO"
	.align	4


	//----- nvinfo : EIATTR_REGCOUNT
	.align		4
        /*0000*/ 	.byte	0x04, 0x2f
        /*0002*/ 	.short	(.L_1 - .L_0)
	.align		4
.L_0:
        /*0004*/ 	.word	index@(matmul_kernel)
        /*0008*/ 	.word	0x000000fe


	//----- nvinfo : EIATTR_FRAME_SIZE
	.align		4
.L_1:
        /*000c*/ 	.byte	0x04, 0x11
        /*000e*/ 	.short	(.L_3 - .L_2)
	.align		4
.L_2:
        /*0010*/ 	.word	index@(matmul_kernel)
        /*0014*/ 	.word	0x00000000


	//----- nvinfo : EIATTR_MIN_STACK_SIZE
	.align		4
.L_3:
        /*0018*/ 	.byte	0x04, 0x12
        /*001a*/ 	.short	(.L_5 - .L_4)
	.align		4
.L_4:
        /*001c*/ 	.word	index@(matmul_kernel)
        /*0020*/ 	.word	0x00000000
.L_5:


//--------------------- .nv.info.matmul_kernel    --------------------------
	.section	.nv.info.matmul_kernel,"",@"SHT_CUDA_INFO"
	.sectionflags	@""
	.align	4


	//----- nvinfo : EIATTR_CUDA_API_VERSION
	.align		4
        /*0000*/ 	.byte	0x04, 0x37
        /*0002*/ 	.short	(.L_7 - .L_6)
.L_6:
        /*0004*/ 	.word	0x00000082


	//----- nvinfo : EIATTR_SW2861232_WAR
	.align		4
.L_7:
        /*0008*/ 	.byte	0x01, 0x35
	.zero		2


	//----- nvinfo : EIATTR_PARAM_CBANK
	.align		4
        /*000c*/ 	.byte	0x04, 0x0a
        /*000e*/ 	.short	(.L_9 - .L_8)
	.align		4
.L_8:
        /*0010*/ 	.word	index@(.nv.constant0.matmul_kernel)
        /*0014*/ 	.short	0x0160
        /*0016*/ 	.short	0x0050


	//----- nvinfo : EIATTR_CBANK_PARAM_SIZE
	.align		4
.L_9:
        /*0018*/ 	.byte	0x03, 0x19
        /*001a*/ 	.short	0x0050


	//----- nvinfo : EIATTR_KPARAM_INFO
	.align		4
        /*001c*/ 	.byte	0x04, 0x17
        /*001e*/ 	.short	(.L_11 - .L_10)
.L_10:
        /*0020*/ 	.word	0x00000000
        /*0024*/ 	.short	0x000d
        /*0026*/ 	.short	0x0048
        /*0028*/ 	.byte	0x00, 0xf4, 0x21, 0x00


	//----- nvinfo : EIATTR_KPARAM_INFO
	.align		4
.L_11:
        /*002c*/ 	.byte	0x04, 0x17
        /*002e*/ 	.short	(.L_13 - .L_12)
.L_12:
        /*0030*/ 	.word	0x00000000
        /*0034*/ 	.short	0x000c
        /*0036*/ 	.short	0x0040
        /*0038*/ 	.byte	0x00, 0xf4, 0x21, 0x00


	//----- nvinfo : EIATTR_KPARAM_INFO
	.align		4
.L_13:
        /*003c*/ 	.byte	0x04, 0x17
        /*003e*/ 	.short	(.L_15 - .L_14)
.L_14:
        /*0040*/ 	.word	0x00000000
        /*0044*/ 	.short	0x000b
        /*0046*/ 	.short	0x0038
        /*0048*/ 	.byte	0x00, 0xf0, 0x11, 0x00


	//----- nvinfo : EIATTR_KPARAM_INFO
	.align		4
.L_15:
        /*004c*/ 	.byte	0x04, 0x17
        /*004e*/ 	.short	(.L_17 - .L_16)
.L_16:
        /*0050*/ 	.word	0x00000000
        /*0054*/ 	.short	0x000a
        /*0056*/ 	.short	0x0034
        /*0058*/ 	.byte	0x00, 0xf0, 0x11, 0x00


	//----- nvinfo : EIATTR_KPARAM_INFO
	.align		4
.L_17:
        /*005c*/ 	.byte	0x04, 0x17
        /*005e*/ 	.short	(.L_19 - .L_18)
.L_18:
        /*0060*/ 	.word	0x00000000
        /*0064*/ 	.short	0x0009
        /*0066*/ 	.short	0x0030
        /*0068*/ 	.byte	0x00, 0xf0, 0x11, 0x00


	//----- nvinfo : EIATTR_KPARAM_INFO
	.align		4
.L_19:
        /*006c*/ 	.byte	0x04, 0x17
        /*006e*/ 	.short	(.L_21 - .L_20)
.L_20:
        /*0070*/ 	.word	0x00000000
        /*0074*/ 	.short	0x0008
        /*0076*/ 	.short	0x002c
        /*0078*/ 	.byte	0x00, 0xf0, 0x11, 0x00


	//----- nvinfo : EIATTR_KPARAM_INFO
	.align		4
.L_21:
        /*007c*/ 	.byte	0x04, 0x17
        /*007e*/ 	.short	(.L_23 - .L_22)
.L_22:
        /*0080*/ 	.word	0x00000000
        /*0084*/ 	.short	0x0007
        /*0086*/ 	.short	0x0028
        /*0088*/ 	.byte	0x00, 0xf0, 0x11, 0x00


	//----- nvinfo : EIATTR_KPARAM_INFO
	.align		4
.L_23:
        /*008c*/ 	.byte	0x04, 0x17
        /*008e*/ 	.short	(.L_25 - .L_24)
.L_24:
        /*0090*/ 	.word	0x00000000
        /*0094*/ 	.short	0x0006
        /*0096*/ 	.short	0x0024
        /*0098*/ 	.byte	0x00, 0xf0, 0x11, 0x00


	//----- nvinfo : EIATTR_KPARAM_INFO
	.align		4
.L_25:
        /*009c*/ 	.byte	0x04, 0x17
        /*009e*/ 	.short	(.L_27 - .L_26)
.L_26:
        /*00a0*/ 	.word	0x00000000
        /*00a4*/ 	.short	0x0005
        /*00a6*/ 	.short	0x0020
        /*00a8*/ 	.byte	0x00, 0xf0, 0x11, 0x00


	//----- nvinfo : EIATTR_KPARAM_INFO
	.align		4
.L_27:
        /*00ac*/ 	.byte	0x04, 0x17
        /*00ae*/ 	.short	(.L_29 - .L_28)
.L_28:
        /*00b0*/ 	.word	0x00000000
        /*00b4*/ 	.short	0x0004
        /*00b6*/ 	.short	0x001c
        /*00b8*/ 	.byte	0x00, 0xf0, 0x11, 0x00


	//----- nvinfo : EIATTR_KPARAM_INFO
	.align		4
.L_29:
        /*00bc*/ 	.byte	0x04, 0x17
        /*00be*/ 	.short	(.L_31 - .L_30)
.L_30:
        /*00c0*/ 	.word	0x00000000
        /*00c4*/ 	.short	0x0003
        /*00c6*/ 	.short	0x0018
        /*00c8*/ 	.byte	0x00, 0xf0, 0x11, 0x00


	//----- nvinfo : EIATTR_KPARAM_INFO
	.align		4
.L_31:
        /*00cc*/ 	.byte	0x04, 0x17
        /*00ce*/ 	.short	(.L_33 - .L_32)
.L_32:
        /*00d0*/ 	.word	0x00000000
        /*00d4*/ 	.short	0x0002
        /*00d6*/ 	.short	0x0010
        /*00d8*/ 	.byte	0x00, 0xf4, 0x21, 0x00


	//----- nvinfo : EIATTR_KPARAM_INFO
	.align		4
.L_33:
        /*00dc*/ 	.byte	0x04, 0x17
        /*00de*/ 	.short	(.L_35 - .L_34)
.L_34:
        /*00e0*/ 	.word	0x00000000
        /*00e4*/ 	.short	0x0001
        /*00e6*/ 	.short	0x0008
        /*00e8*/ 	.byte	0x00, 0xf4, 0x21, 0x00


	//----- nvinfo : EIATTR_KPARAM_INFO
	.align		4
.L_35:
        /*00ec*/ 	.byte	0x04, 0x17
        /*00ee*/ 	.short	(.L_37 - .L_36)
.L_36:
        /*00f0*/ 	.word	0x00000000
        /*00f4*/ 	.short	0x0000
        /*00f6*/ 	.short	0x0000
        /*00f8*/ 	.byte	0x00, 0xf4, 0x21, 0x00


	//----- nvinfo : EIATTR_MAXREG_COUNT
	.align		4
.L_37:
        /*00fc*/ 	.byte	0x03, 0x1b
        /*00fe*/ 	.short	0x00ff


	//----- nvinfo : EIATTR_NUM_BARRIERS
	.align		4
        /*0100*/ 	.byte	0x02, 0x4c
        /*0102*/ 	.byte	0x01
	.zero		1


	//----- nvinfo : EIATTR_MERCURY_ISA_VERSION
	.align		4
        /*0104*/ 	.byte	0x03, 0x5f
        /*0106*/ 	.short	0x0000


	//----- nvinfo : EIATTR_EXIT_INSTR_OFFSETS
	.align		4
        /*0108*/ 	.byte	0x04, 0x1c
        /*010a*/ 	.short	(.L_39 - .L_38)


	//   ....[0]....
.L_38:
        /*010c*/ 	.word	0x00003890


	//   ....[1]....
        /*0110*/ 	.word	0x000038c0


	//----- nvinfo : EIATTR_REQNTID
	.align		4
.L_39:
        /*0114*/ 	.byte	0x04, 0x10
        /*0116*/ 	.short	(.L_41 - .L_40)
.L_40:
        /*0118*/ 	.word	0x00000080
        /*011c*/ 	.word	0x00000001
        /*0120*/ 	.word	0x00000001
.L_41:


//--------------------- .nv.callgraph             --------------------------
	.section	.nv.callgraph,"",@"SHT_CUDA_CALLGRAPH"
	.align	4
	.sectionentsize	8
	.align		4
        /*0000*/ 	.word	0x00000000
	.align		4
        /*0004*/ 	.word	0xffffffff
	.align		4
        /*0008*/ 	.word	0x00000000
	.align		4
        /*000c*/ 	.word	0xfffffffe
	.align		4
        /*0010*/ 	.word	0x00000000
	.align		4
        /*0014*/ 	.word	0xfffffffd
	.align		4
        /*0018*/ 	.word	0x00000000
	.align		4
        /*001c*/ 	.word	0xfffffffc


//--------------------- .nv.rel.action            --------------------------
	.section	.nv.rel.action,"",@"SHT_CUDA_RELOCINFO"
	.align	8
	.sectionentsize	8
        /*0000*/ 	.byte	0x73, 0x00, 0x00, 0x00, 0x00, 0x00, 0x00, 0x00, 0x00, 0x00, 0x00, 0x11, 0x25, 0x00, 0x05, 0x36


//--------------------- .nv.constant0.matmul_kernel --------------------------
	.section	.nv.constant0.matmul_kernel,"a",@progbits
	.sectionflags	@""
	.align	4
.nv.constant0.matmul_kernel:
	.zero		432


//--------------------- .text.matmul_kernel       --------------------------
	.section	.text.matmul_kernel,"ax",@progbits
	.sectioninfo	@"SHI_REGISTERS=254"
	.align	128
        .global         matmul_kernel
        .type           matmul_kernel,@function
        .size           matmul_kernel,(.L_x_4 - matmul_kernel)
        .other          matmul_kernel,@"STO_CUDA_ENTRY STV_DEFAULT"
matmul_kernel:
.text.matmul_kernel:
[----:B------:R-:W-:Y:S02]  /*0000*/  IMAD.MOV.U32 R1, RZ, RZ, c[0x0][0x28] ;  /* 0x00000a00ff017624 */ /* 0x000fe400078e00ff */
[----:B------:R-:W-:Y:S01]  /*0010*/  IMAD.MOV.U32 R0, RZ, RZ, c[0x0][0x17c] ;  /* 0x00005f00ff007624 */ /* 0x000fe200078e00ff */
[----:B------:R-:W0:Y:S01]  /*0020*/  S2R R5, SR_CTAID.X ;  /* 0x0000000000057919 */ /* 0x000e220000002500 */
[----:B------:R-:W-:Y:S01]  /*0030*/  ULDC.64 UR4, c[0x0][0x118] ;  /* 0x0000460000047ab9 */ /* 0x000fe20000000a00 */
[----:B------:R-:W-:Y:S01]  /*0040*/  CS2R R64, SRZ ;  /* 0x0000000000407805 */ /* 0x000fe2000001ff00 */
[----:B------:R-:W-:Y:S01]  /*0050*/  CS2R R84, SRZ ;  /* 0x0000000000547805 */ /* 0x000fe2000001ff00 */
[----:B------:R-:W-:Y:S01]  /*0060*/  IADD3 R0, R0, 0xf, RZ ;  /* 0x0000000f00007810 */ /* 0x000fe20007ffe0ff */
[----:B------:R-:W-:Y:S01]  /*0070*/  CS2R R66, SRZ ;  /* 0x0000000000427805 */ /* 0x000fe2000001ff00 */
[----:B------:R-:W-:Y:S02]  /*0080*/  CS2R R86, SRZ ;  /* 0x0000000000567805 */ /* 0x000fe4000001ff00 */
[----:B------:R-:W-:-:S04]  /*0090*/  SHF.R.S32.HI R3, RZ, 0x1f, R0 ;  /* 0x0000001fff037819 */ /* 0x000fc80000011400 */
[----:B------:R-:W-:-:S04]  /*00a0*/  LEA.HI R3, R3, R0, RZ, 0x4 ;  /* 0x0000000003037211 */ /* 0x000fc800078f20ff */
[----:B------:R-:W-:-:S05]  /*00b0*/  SHF.R.S32.HI R3, RZ, 0x4, R3 ;  /* 0x00000004ff037819 */ /* 0x000fca0000011403 */
[----:B------:R-:W-:Y:S01]  /*00c0*/  IMAD.SHL.U32 R4, R3, 0x8, RZ ;  /* 0x0000000803047824 */ /* 0x000fe200078e00ff */
[----:B0-----:R-:W-:-:S04]  /*00d0*/  IABS R8, R5 ;  /* 0x0000000500087213 */ /* 0x001fc80000000000 */
[-C--:B------:R-:W-:Y:S02]  /*00e0*/  IABS R7, R4.reuse ;  /* 0x0000000400077213 */ /* 0x080fe40000000000 */
[----:B------:R-:W-:Y:S02]  /*00f0*/  IABS R10, R4 ;  /* 0x00000004000a7213 */ /* 0x000fe40000000000 */
[----:B------:R-:W0:Y:S08]  /*0100*/  I2F.RP R0, R7 ;  /* 0x0000000700007306 */ /* 0x000e300000209400 */
[----:B0-----:R-:W0:Y:S02]  /*0110*/  MUFU.RCP R0, R0 ;  /* 0x0000000000007308 */ /* 0x001e240000001000 */
[----:B0-----:R-:W-:Y:S01]  /*0120*/  IADD3 R2, R0, 0xffffffe, RZ ;  /* 0x0ffffffe00027810 */ /* 0x001fe20007ffe0ff */
[----:B------:R-:W-:-:S05]  /*0130*/  IMAD.MOV R0, RZ, RZ, -R10 ;  /* 0x000000ffff007224 */ /* 0x000fca00078e0a0a */
[----:B------:R0:W1:Y:S02]  /*0140*/  F2I.FTZ.U32.TRUNC.NTZ R3, R2 ;  /* 0x0000000200037305 */ /* 0x000064000021f000 */
[----:B0-----:R-:W-:Y:S02]  /*0150*/  IMAD.MOV.U32 R2, RZ, RZ, RZ ;  /* 0x000000ffff027224 */ /* 0x001fe400078e00ff */
[----:B-1----:R-:W-:-:S04]  /*0160*/  IMAD.MOV R6, RZ, RZ, -R3 ;  /* 0x000000ffff067224 */ /* 0x002fc800078e0a03 */
[----:B------:R-:W-:Y:S02]  /*0170*/  IMAD R9, R6, R7, RZ ;  /* 0x0000000706097224 */ /* 0x000fe400078e02ff */
[----:B------:R-:W-:Y:S02]  /*0180*/  IMAD.MOV.U32 R6, RZ, RZ, R8 ;  /* 0x000000ffff067224 */ /* 0x000fe400078e0008 */
[----:B------:R-:W-:-:S06]  /*0190*/  IMAD.HI.U32 R3, R3, R9, R2 ;  /* 0x0000000903037227 */ /* 0x000fcc00078e0002 */
[----:B------:R-:W-:-:S04]  /*01a0*/  IMAD.HI.U32 R3, R3, R6, RZ ;  /* 0x0000000603037227 */ /* 0x000fc800078e00ff */
[----:B------:R-:W-:-:S05]  /*01b0*/  IMAD R0, R3, R0, R6 ;  /* 0x0000000003007224 */ /* 0x000fca00078e0206 */
[----:B------:R-:W-:-:S13]  /*01c0*/  ISETP.GT.U32.AND P1, PT, R7, R0, PT ;  /* 0x000000000700720c */ /* 0x000fda0003f24070 */
[----:B------:R-:W-:Y:S01]  /*01d0*/  @!P1 IMAD.IADD R0, R0, 0x1, -R7 ;  /* 0x0000000100009824 */ /* 0x000fe200078e0a07 */
[----:B------:R-:W-:Y:S02]  /*01e0*/  @!P1 IADD3 R3, R3, 0x1, RZ ;  /* 0x0000000103039810 */ /* 0x000fe40007ffe0ff */
[----:B------:R-:W-:Y:S02]  /*01f0*/  ISETP.NE.AND P1, PT, R4, RZ, PT ;  /* 0x000000ff0400720c */ /* 0x000fe40003f25270 */
[----:B------:R-:W-:Y:S02]  /*0200*/  ISETP.GE.U32.AND P0, PT, R0, R7, PT ;  /* 0x000000070000720c */ /* 0x000fe40003f06070 */
[----:B------:R-:W-:-:S04]  /*0210*/  LOP3.LUT R0, R5, R4, RZ, 0x3c, !PT ;  /* 0x0000000405007212 */ /* 0x000fc800078e3cff */
[----:B------:R-:W-:Y:S01]  /*0220*/  ISETP.GE.AND P2, PT, R0, RZ, PT ;  /* 0x000000ff0000720c */ /* 0x000fe20003f46270 */
[----:B------:R-:W-:-:S05]  /*0230*/  IMAD.MOV.U32 R0, RZ, RZ, c[0x0][0x178] ;  /* 0x00005e00ff007624 */ /* 0x000fca00078e00ff */
[----:B------:R-:W-:Y:S02]  /*0240*/  IADD3 R0, R0, 0x7f, RZ ;  /* 0x0000007f00007810 */ /* 0x000fe40007ffe0ff */
[----:B------:R-:W-:-:S05]  /*0250*/  @P0 IADD3 R3, R3, 0x1, RZ ;  /* 0x0000000103030810 */ /* 0x000fca0007ffe0ff */
[----:B------:R-:W-:Y:S01]  /*0260*/  IMAD.MOV.U32 R2, RZ, RZ, R3 ;  /* 0x000000ffff027224 */ /* 0x000fe200078e0003 */
[----:B------:R-:W-:-:S03]  /*0270*/  SHF.R.S32.HI R3, RZ, 0x1f, R0 ;  /* 0x0000001fff037819 */ /* 0x000fc60000011400 */
[----:B------:R-:W-:Y:S01]  /*0280*/  @!P2 IMAD.MOV R2, RZ, RZ, -R2 ;  /* 0x000000ffff02a224 */ /* 0x000fe200078e0a02 */
[----:B------:R-:W-:Y:S02]  /*0290*/  @!P1 LOP3.LUT R2, RZ, R4, RZ, 0x33, !PT ;  /* 0x00000004ff029212 */ /* 0x000fe400078e33ff */
[----:B------:R-:W-:-:S03]  /*02a0*/  LEA.HI R3, R3, R0, RZ, 0x7 ;  /* 0x0000000003037211 */ /* 0x000fc600078f38ff */
[----:B------:R-:W-:Y:S02]  /*02b0*/  IMAD.SHL.U32 R6, R2, 0x8, RZ ;  /* 0x0000000802067824 */ /* 0x000fe400078e00ff */
[----:B------:R-:W-:-:S03]  /*02c0*/  IMAD.MOV R2, RZ, RZ, -R2 ;  /* 0x000000ffff027224 */ /* 0x000fc600078e0a02 */
[----:B------:R-:W-:Y:S01]  /*02d0*/  LEA.HI.SX32 R3, R3, -R6, 0x19 ;  /* 0x8000000603037211 */ /* 0x000fe200078fcaff */
[----:B------:R-:W-:-:S03]  /*02e0*/  IMAD R11, R4, R2, R5 ;  /* 0x00000002040b7224 */ /* 0x000fc600078e0205 */
[----:B------:R-:W-:-:S04]  /*02f0*/  IMNMX R8, R3, 0x8, PT ;  /* 0x0000000803087817 */ /* 0x000fc80003800200 */
[-C--:B------:R-:W-:Y:S02]  /*0300*/  IABS R7, R8.reuse ;  /* 0x0000000800077213 */ /* 0x080fe40000000000 */
[----:B------:R-:W-:Y:S02]  /*0310*/  IABS R4, R8 ;  /* 0x0000000800047213 */ /* 0x000fe40000000000 */
[----:B------:R-:W0:Y:S08]  /*0320*/  I2F.RP R0, R7 ;  /* 0x0000000700007306 */ /* 0x000e300000209400 */
[----:B0-----:R-:W0:Y:S02]  /*0330*/  MUFU.RCP R0, R0 ;  /* 0x0000000000007308 */ /* 0x001e240000001000 */
[----:B0-----:R-:W-:Y:S01]  /*0340*/  IADD3 R3, R0, 0xffffffe, RZ ;  /* 0x0ffffffe00037810 */ /* 0x001fe20007ffe0ff */
[----:B------:R-:W-:-:S05]  /*0350*/  IMAD.MOV R0, RZ, RZ, -R4 ;  /* 0x000000ffff007224 */ /* 0x000fca00078e0a04 */
[----:B------:R-:W0:Y:S02]  /*0360*/  F2I.FTZ.U32.TRUNC.NTZ R3, R3 ;  /* 0x0000000300037305 */ /* 0x000e24000021f000 */
[----:B0-----:R-:W-:-:S04]  /*0370*/  IMAD.MOV R9, RZ, RZ, -R3 ;  /* 0x000000ffff097224 */ /* 0x001fc800078e0a03 */
[----:B------:R-:W-:Y:S01]  /*0380*/  IMAD.MOV.U32 R2, RZ, RZ, R9 ;  /* 0x000000ffff027224 */ /* 0x000fe200078e0009 */
[----:B------:R-:W-:-:S03]  /*0390*/  IABS R9, R11 ;  /* 0x0000000b00097213 */ /* 0x000fc60000000000 */
[----:B------:R-:W-:Y:S02]  /*03a0*/  IMAD R5, R2, R7, RZ ;  /* 0x0000000702057224 */ /* 0x000fe400078e02ff */
[----:B------:R-:W-:-:S04]  /*03b0*/  IMAD.MOV.U32 R2, RZ, RZ, RZ ;  /* 0x000000ffff027224 */ /* 0x000fc800078e00ff */
[----:B------:R-:W-:-:S04]  /*03c0*/  IMAD.HI.U32 R2, R3, R5, R2 ;  /* 0x0000000503027227 */ /* 0x000fc800078e0002 */
[----:B------:R-:W-:Y:S02]  /*03d0*/  IMAD.MOV.U32 R5, RZ, RZ, c[0x0][0x180] ;  /* 0x00006000ff057624 */ /* 0x000fe400078e00ff */
[----:B------:R-:W-:-:S03]  /*03e0*/  IMAD.HI.U32 R2, R2, R9, RZ ;  /* 0x0000000902027227 */ /* 0x000fc600078e00ff */
[----:B------:R-:W-:Y:S01]  /*03f0*/  IADD3 R5, R5, 0x3f, RZ ;  /* 0x0000003f05057810 */ /* 0x000fe20007ffe0ff */
[----:B------:R-:W-:-:S05]  /*0400*/  IMAD R0, R2, R0, R9 ;  /* 0x0000000002007224 */ /* 0x000fca00078e0209 */
[----:B------:R-:W-:-:S13]  /*0410*/  ISETP.GT.U32.AND P1, PT, R7, R0, PT ;  /* 0x000000000700720c */ /* 0x000fda0003f24070 */
[----:B------:R-:W-:Y:S01]  /*0420*/  @!P1 IMAD.IADD R0, R0, 0x1, -R7 ;  /* 0x0000000100009824 */ /* 0x000fe200078e0a07 */
[----:B------:R-:W-:Y:S02]  /*0430*/  @!P1 IADD3 R2, R2, 0x1, RZ ;  /* 0x0000000102029810 */ /* 0x000fe40007ffe0ff */
[----:B------:R-:W-:Y:S02]  /*0440*/  ISETP.NE.AND P1, PT, R8, RZ, PT ;  /* 0x000000ff0800720c */ /* 0x000fe40003f25270 */
[----:B------:R-:W-:Y:S02]  /*0450*/  ISETP.GE.U32.AND P0, PT, R0, R7, PT ;  /* 0x000000070000720c */ /* 0x000fe40003f06070 */
[----:B------:R-:W-:-:S04]  /*0460*/  LOP3.LUT R0, R11, R8, RZ, 0x3c, !PT ;  /* 0x000000080b007212 */ /* 0x000fc800078e3cff */
[----:B------:R-:W-:Y:S02]  /*0470*/  ISETP.GE.AND P2, PT, R0, RZ, PT ;  /* 0x000000ff0000720c */ /* 0x000fe40003f46270 */
[----:B------:R-:W0:Y:S05]  /*0480*/  S2R R0, SR_TID.X ;  /* 0x0000000000007919 */ /* 0x000e2a0000002100 */
[----:B------:R-:W-:Y:S02]  /*0490*/  @P0 IADD3 R2, R2, 0x1, RZ ;  /* 0x0000000102020810 */ /* 0x000fe40007ffe0ff */
[----:B------:R-:W-:-:S04]  /*04a0*/  ISETP.GE.AND P0, PT, R5, 0x40, PT ;  /* 0x000000400500780c */ /* 0x000fc80003f06270 */
[----:B------:R-:W-:Y:S01]  /*04b0*/  @!P2 IMAD.MOV R2, RZ, RZ, -R2 ;  /* 0x000000ffff02a224 */ /* 0x000fe200078e0a02 */
[----:B------:R-:W-:-:S05]  /*04c0*/  @!P1 LOP3.LUT R2, RZ, R8, RZ, 0x33, !PT ;  /* 0x00000008ff029212 */ /* 0x000fca00078e33ff */
[----:B------:R-:W-:Y:S02]  /*04d0*/  IMAD.MOV R3, RZ, RZ, -R2 ;  /* 0x000000ffff037224 */ /* 0x000fe400078e0a02 */
[----:B------:R-:W-:Y:S02]  /*04e0*/  IMAD.SHL.U32 R2, R2, 0x10, RZ ;  /* 0x0000001002027824 */ /* 0x000fe400078e00ff */
[----:B------:R-:W-:Y:S01]  /*04f0*/  IMAD R3, R8, R3, R11 ;  /* 0x0000000308037224 */ /* 0x000fe200078e020b */
[----:B0-----:R-:W-:-:S03]  /*0500*/  LOP3.LUT R10, R0, 0x7f, RZ, 0xc0, !PT ;  /* 0x0000007f000a7812 */ /* 0x001fc600078ec0ff */
[----:B------:R-:W-:-:S04]  /*0510*/  IMAD.IADD R3, R6, 0x1, R3 ;  /* 0x0000000106037824 */ /* 0x000fc800078e0203 */
[----:B------:R-:W-:Y:S01]  /*0520*/  IMAD R3, R3, 0x80, R10 ;  /* 0x0000008003037824 */ /* 0x000fe200078e020a */
[----:B------:R-:W-:Y:S05]  /*0530*/  @!P0 BRA `(.L_x_0) ;  /* 0x00002b0000008947 */ /* 0x000fea0003800000 */
[----:B------:R-:W-:Y:S01]  /*0540*/  IABS R20, c[0x0][0x17c] ;  /* 0x00005f0000147a13 */ /* 0x000fe20000000000 */
[----:B------:R-:W-:Y:S01]  /*0550*/  IMAD.MOV.U32 R149, RZ, RZ, c[0x0][0x188] ;  /* 0x00006200ff957624 */ /* 0x000fe200078e00ff */
[----:B------:R-:W-:Y:S01]  /*0560*/  IABS R21, c[0x0][0x178] ;  /* 0x00005e0000157a13 */ /* 0x000fe20000000000 */
[----:B------:R-:W-:Y:S01]  /*0570*/  IMAD.MOV.U32 R153, RZ, RZ, c[0x0][0x180] ;  /* 0x00006000ff997624 */ /* 0x000fe200078e00ff */
[----:B------:R-:W0:Y:S01]  /*0580*/  I2F.RP R4, R20 ;  /* 0x0000001400047306 */ /* 0x000e220000209400 */
[--C-:B------:R-:W-:Y:S01]  /*0590*/  SHF.R.S32.HI R11, RZ, 0x6, R0.reuse ;  /* 0x00000006ff0b7819 */ /* 0x100fe20000011400 */
[C---:B------:R-:W-:Y:S01]  /*05a0*/  IMAD R29, R149.reuse, 0x2d, RZ ;  /* 0x0000002d951d7824 */ /* 0x040fe200078e02ff */
[----:B------:R-:W-:Y:S01]  /*05b0*/  SHF.R.U32.HI R13, RZ, 0x6, R0 ;  /* 0x00000006ff0d7819 */ /* 0x000fe20000011600 */
[C---:B------:R-:W-:Y:S01]  /*05c0*/  IMAD R30, R149.reuse, 0x2c, RZ ;  /* 0x0000002c951e7824 */ /* 0x040fe200078e02ff */
[----:B------:R-:W-:Y:S01]  /*05d0*/  SHF.R.S32.HI R12, RZ, 0x1f, R5 ;  /* 0x0000001fff0c7819 */ /* 0x000fe20000011405 */
[----:B------:R-:W-:Y:S01]  /*05e0*/  IMAD R31, R149, 0x2b, RZ ;  /* 0x0000002b951f7824 */ /* 0x000fe200078e02ff */
[----:B------:R-:W-:Y:S01]  /*05f0*/  SGXT R11, R11, 0x1 ;  /* 0x000000010b0b781a */ /* 0x000fe20000000200 */
[----:B------:R-:W1:Y:S01]  /*0600*/  I2F.RP R8, R21 ;  /* 0x0000001500087306 */ /* 0x000e620000209400 */
[----:B------:R-:W-:Y:S01]  /*0610*/  SGXT.U32 R13, R13, 0x1 ;  /* 0x000000010d0d781a */ /* 0x000fe20000000000 */
[C---:B------:R-:W-:Y:S01]  /*0620*/  IMAD R32, R149.reuse, 0x2a, RZ ;  /* 0x0000002a95207824 */ /* 0x040fe200078e02ff */
[----:B------:R-:W-:Y:S01]  /*0630*/  LEA.HI R150, R12, R5, RZ, 0x6 ;  /* 0x000000050c967211 */ /* 0x000fe200078f30ff */
[C---:B------:R-:W-:Y:S01]  /*0640*/  IMAD R33, R149.reuse, 0x29, RZ ;  /* 0x0000002995217824 */ /* 0x040fe200078e02ff */
[----:B------:R-:W-:Y:S01]  /*0650*/  LOP3.LUT R23, R2, R13, RZ, 0xfc, !PT ;  /* 0x0000000d02177212 */ /* 0x000fe200078efcff */
[----:B------:R-:W-:Y:S01]  /*0660*/  IMAD R34, R149, 0x28, RZ ;  /* 0x0000002895227824 */ /* 0x000fe200078e02ff */
[----:B------:R-:W-:Y:S01]  /*0670*/  IABS R52, R3 ;  /* 0x0000000300347213 */ /* 0x000fe20000000000 */
[----:B0-----:R-:W0:Y:S01]  /*0680*/  MUFU.RCP R4, R4 ;  /* 0x0000000400047308 */ /* 0x001e220000001000 */
[----:B------:R-:W-:Y:S01]  /*0690*/  LOP3.LUT R12, R23, 0xc, RZ, 0xfc, !PT ;  /* 0x0000000c170c7812 */ /* 0x000fe200078efcff */
[----:B------:R-:W-:Y:S01]  /*06a0*/  IMAD R35, R149, 0x27, RZ ;  /* 0x0000002795237824 */ /* 0x000fe200078e02ff */
[----:B------:R-:W-:Y:S01]  /*06b0*/  LOP3.LUT R24, R23, 0xa, RZ, 0xfc, !PT ;  /* 0x0000000a17187812 */ /* 0x000fe200078efcff */
[----:B------:R-:W-:Y:S01]  /*06c0*/  IMAD R36, R149, 0x26, RZ ;  /* 0x0000002695247824 */ /* 0x000fe200078e02ff */
[----:B------:R-:W-:Y:S01]  /*06d0*/  LOP3.LUT R25, R23, 0x8, RZ, 0xfc, !PT ;  /* 0x0000000817197812 */ /* 0x000fe200078efcff */
[C---:B------:R-:W-:Y:S01]  /*06e0*/  IMAD R37, R149.reuse, 0x25, RZ ;  /* 0x0000002595257824 */ /* 0x040fe200078e02ff */
[----:B------:R-:W-:Y:S01]  /*06f0*/  IABS R18, R12 ;  /* 0x0000000c00127213 */ /* 0x000fe20000000000 */
[----:B-1----:R-:W1:Y:S01]  /*0700*/  MUFU.RCP R8, R8 ;  /* 0x0000000800087308 */ /* 0x002e620000001000 */
[----:B------:R-:W-:Y:S01]  /*0710*/  IABS R19, R24 ;  /* 0x0000001800137213 */ /* 0x000fe20000000000 */
[C---:B------:R-:W-:Y:S01]  /*0720*/  IMAD R38, R149.reuse, 0x24, RZ ;  /* 0x0000002495267824 */ /* 0x040fe200078e02ff */
[----:B------:R-:W-:Y:S01]  /*0730*/  IABS R22, R25 ;  /* 0x0000001900167213 */ /* 0x000fe20000000000 */
[----:B------:R-:W-:Y:S01]  /*0740*/  IMAD R39, R149, 0x23, RZ ;  /* 0x0000002395277824 */ /* 0x000fe200078e02ff */
[----:B------:R-:W-:Y:S01]  /*0750*/  LOP3.LUT R28, R23, 0x2, RZ, 0xfc, !PT ;  /* 0x00000002171c7812 */ /* 0x000fe200078efcff */
[----:B------:R-:W-:Y:S01]  /*0760*/  IMAD R40, R149, 0x22, RZ ;  /* 0x0000002295287824 */ /* 0x000fe200078e02ff */
[----:B------:R-:W-:Y:S01]  /*0770*/  LOP3.LUT R26, R23, 0x6, RZ, 0xfc, !PT ;  /* 0x00000006171a7812 */ /* 0x000fe200078efcff */
[C---:B------:R-:W-:Y:S01]  /*0780*/  IMAD R41, R149.reuse, 0x21, RZ ;  /* 0x0000002195297824 */ /* 0x040fe200078e02ff */
[----:B0-----:R-:W-:Y:S01]  /*0790*/  IADD3 R9, R4, 0xffffffe, RZ ;  /* 0x0ffffffe04097810 */ /* 0x001fe20007ffe0ff */
[C---:B------:R-:W-:Y:S01]  /*07a0*/  IMAD.SHL.U32 R42, R149.reuse, 0x20, RZ ;  /* 0x00000020952a7824 */ /* 0x040fe200078e00ff */
[----:B------:R-:W-:Y:S01]  /*07b0*/  LOP3.LUT R4, R0, 0x3f, RZ, 0xc0, !PT ;  /* 0x0000003f00047812 */ /* 0x000fe200078ec0ff */
[----:B------:R-:W-:Y:S01]  /*07c0*/  IMAD R43, R149, 0x1f, RZ ;  /* 0x0000001f952b7824 */ /* 0x000fe200078e02ff */
[----:B------:R-:W-:Y:S01]  /*07d0*/  LOP3.LUT R27, R23, 0x4, RZ, 0xfc, !PT ;  /* 0x00000004171b7812 */ /* 0x000fe200078efcff */
[----:B------:R-:W-:Y:S01]  /*07e0*/  IMAD R44, R149, 0x1e, RZ ;  /* 0x0000001e952c7824 */ /* 0x000fe200078e02ff */
[----:B------:R-:W0:Y:S01]  /*07f0*/  F2I.FTZ.U32.TRUNC.NTZ R9, R9 ;  /* 0x0000000900097305 */ /* 0x000e22000021f000 */
[----:B-1----:R-:W-:Y:S01]  /*0800*/  IADD3 R6, R8, 0xffffffe, RZ ;  /* 0x0ffffffe08067810 */ /* 0x002fe20007ffe0ff */
[----:B------:R-:W-:Y:S01]  /*0810*/  IMAD.SHL.U32 R8, R4, 0x2, RZ ;  /* 0x0000000204087824 */ /* 0x000fe200078e00ff */
[----:B------:R-:W-:Y:S01]  /*0820*/  ISETP.GE.AND P1, PT, R23, RZ, PT ;  /* 0x000000ff1700720c */ /* 0x000fe20003f26270 */
[C---:B------:R-:W-:Y:S01]  /*0830*/  IMAD R45, R149.reuse, 0x1d, RZ ;  /* 0x0000001d952d7824 */ /* 0x040fe200078e02ff */
[----:B------:R-:W-:Y:S01]  /*0840*/  CS2R R92, SRZ ;  /* 0x00000000005c7805 */ /* 0x000fe2000001ff00 */
[C---:B------:R-:W-:Y:S01]  /*0850*/  IMAD R46, R149.reuse, 0x1c, RZ ;  /* 0x0000001c952e7824 */ /* 0x040fe200078e02ff */
[----:B------:R-:W-:Y:S01]  /*0860*/  LOP3.LUT R5, R8, 0x90, R11, 0x78, !PT ;  /* 0x0000009008057812 */ /* 0x000fe200078e780b */
[----:B------:R1:W2:Y:S01]  /*0870*/  F2I.FTZ.U32.TRUNC.NTZ R7, R6 ;  /* 0x0000000600077305 */ /* 0x0002a2000021f000 */
[----:B------:R-:W-:Y:S01]  /*0880*/  IMAD.MOV.U32 R8, RZ, RZ, RZ ;  /* 0x000000ffff087224 */ /* 0x000fe200078e00ff */
[----:B------:R-:W-:Y:S01]  /*0890*/  CS2R R94, SRZ ;  /* 0x00000000005e7805 */ /* 0x000fe2000001ff00 */
[C---:B------:R-:W-:Y:S01]  /*08a0*/  IMAD R47, R149.reuse, 0x1b, RZ ;  /* 0x0000001b952f7824 */ /* 0x040fe200078e02ff */
[----:B------:R-:W-:Y:S01]  /*08b0*/  CS2R R64, SRZ ;  /* 0x0000000000407805 */ /* 0x000fe2000001ff00 */
[C---:B------:R-:W-:Y:S01]  /*08c0*/  IMAD R48, R149.reuse, 0x1a, RZ ;  /* 0x0000001a95307824 */ /* 0x040fe200078e02ff */
[----:B------:R-:W-:Y:S01]  /*08d0*/  CS2R R66, SRZ ;  /* 0x0000000000427805 */ /* 0x000fe2000001ff00 */
[----:B------:R-:W-:Y:S01]  /*08e0*/  IMAD R49, R149, 0x19, RZ ;  /* 0x0000001995317824 */ /* 0x000fe200078e02ff */
[----:B------:R-:W-:Y:S01]  /*08f0*/  CS2R R72, SRZ ;  /* 0x0000000000487805 */ /* 0x000fe2000001ff00 */
[--C-:B0-----:R-:W-:Y:S01]  /*0900*/  IMAD.MOV R15, RZ, RZ, -R9.reuse ;  /* 0x000000ffff0f7224 */ /* 0x101fe200078e0a09 */
[----:B------:R-:W-:Y:S01]  /*0910*/  CS2R R74, SRZ ;  /* 0x00000000004a7805 */ /* 0x000fe2000001ff00 */
[----:B-1----:R-:W-:Y:S01]  /*0920*/  IMAD.MOV.U32 R6, RZ, RZ, RZ ;  /* 0x000000ffff067224 */ /* 0x002fe200078e00ff */
[----:B------:R-:W-:Y:S01]  /*0930*/  CS2R R84, SRZ ;  /* 0x0000000000547805 */ /* 0x000fe2000001ff00 */
[----:B------:R-:W-:Y:S01]  /*0940*/  IMAD R15, R15, R20, RZ ;  /* 0x000000140f0f7224 */ /* 0x000fe200078e02ff */
[----:B------:R-:W-:Y:S01]  /*0950*/  CS2R R86, SRZ ;  /* 0x0000000000567805 */ /* 0x000fe2000001ff00 */
[----:B------:R-:W-:Y:S01]  /*0960*/  IMAD R50, R149, 0x18, RZ ;  /* 0x0000001895327824 */ /* 0x000fe200078e02ff */
[----:B------:R-:W-:Y:S01]  /*0970*/  SHF.R.S32.HI R150, RZ, 0x6, R150 ;  /* 0x00000006ff967819 */ /* 0x000fe20000011496 */
[----:B------:R-:W-:Y:S01]  /*0980*/  IMAD.HI.U32 R9, R9, R15, R8 ;  /* 0x0000000f09097227 */ /* 0x000fe200078e0008 */
[----:B------:R-:W-:-:S02]  /*0990*/  LOP3.LUT R8, R23, 0xe, RZ, 0xfc, !PT ;  /* 0x0000000e17087812 */ /* 0x000fc400078efcff */
[----:B------:R-:W-:Y:S01]  /*09a0*/  IABS R23, R23 ;  /* 0x0000001700177213 */ /* 0x000fe20000000000 */
[----:B--2---:R-:W-:Y:S01]  /*09b0*/  IMAD.MOV R14, RZ, RZ, -R7 ;  /* 0x000000ffff0e7224 */ /* 0x004fe200078e0a07 */
[----:B------:R-:W-:Y:S01]  /*09c0*/  IABS R16, R8 ;  /* 0x0000000800107213 */ /* 0x000fe20000000000 */
[----:B------:R-:W-:Y:S01]  /*09d0*/  IMAD.HI.U32 R13, R9, R18, RZ ;  /* 0x00000012090d7227 */ /* 0x000fe200078e00ff */
[C---:B------:R-:W-:Y:S02]  /*09e0*/  LOP3.LUT R142, R5.reuse, 0x20, RZ, 0x3c, !PT ;  /* 0x00000020058e7812 */ /* 0x040fe400078e3cff */
[----:B------:R-:W-:Y:S01]  /*09f0*/  LOP3.LUT R144, R5, 0x40, RZ, 0x3c, !PT ;  /* 0x0000004005907812 */ /* 0x000fe200078e3cff */
[----:B------:R-:W-:Y:S01]  /*0a00*/  IMAD.HI.U32 R11, R9, R16, RZ ;  /* 0x00000010090b7227 */ /* 0x000fe200078e00ff */
[----:B------:R-:W-:-:S03]  /*0a10*/  LOP3.LUT R146, R5, 0x60, RZ, 0x3c, !PT ;  /* 0x0000006005927812 */ /* 0x000fc600078e3cff */
[----:B------:R-:W-:Y:S02]  /*0a20*/  IMAD R17, R14, R21, RZ ;  /* 0x000000150e117224 */ /* 0x000fe400078e02ff */
[----:B------:R-:W-:-:S04]  /*0a30*/  IMAD.HI.U32 R14, R9, R19, RZ ;  /* 0x00000013090e7227 */ /* 0x000fc800078e00ff */
[----:B------:R-:W-:-:S04]  /*0a40*/  IMAD.HI.U32 R15, R9, R22, RZ ;  /* 0x00000016090f7227 */ /* 0x000fc800078e00ff */
[----:B------:R-:W-:Y:S02]  /*0a50*/  IMAD.MOV R11, RZ, RZ, -R11 ;  /* 0x000000ffff0b7224 */ /* 0x000fe400078e0a0b */
[----:B------:R-:W-:Y:S02]  /*0a60*/  IMAD.MOV R13, RZ, RZ, -R13 ;  /* 0x000000ffff0d7224 */ /* 0x000fe400078e0a0d */
[----:B------:R-:W-:Y:S02]  /*0a70*/  IMAD.MOV R14, RZ, RZ, -R14 ;  /* 0x000000ffff0e7224 */ /* 0x000fe400078e0a0e */
[----:B------:R-:W-:-:S04]  /*0a80*/  IMAD.HI.U32 R6, R7, R17, R6 ;  /* 0x0000001107067227 */ /* 0x000fc800078e0006 */
[----:B------:R-:W-:Y:S02]  /*0a90*/  IMAD.MOV R15, RZ, RZ, -R15 ;  /* 0x000000ffff0f7224 */ /* 0x000fe400078e0a0f */
[C---:B------:R-:W-:Y:S02]  /*0aa0*/  IMAD R7, R20.reuse, R11, R16 ;  /* 0x0000000b14077224 */ /* 0x040fe400078e0210 */
[C---:B------:R-:W-:Y:S01]  /*0ab0*/  IMAD R11, R20.reuse, R13, R18 ;  /* 0x0000000d140b7224 */ /* 0x040fe200078e0212 */
[----:B------:R-:W-:Y:S01]  /*0ac0*/  IABS R18, R26 ;  /* 0x0000001a00127213 */ /* 0x000fe20000000000 */
[C---:B------:R-:W-:Y:S01]  /*0ad0*/  IMAD R13, R20.reuse, R14, R19 ;  /* 0x0000000e140d7224 */ /* 0x040fe200078e0213 */
[C---:B------:R-:W-:Y:S01]  /*0ae0*/  ISETP.GT.U32.AND P3, PT, R20.reuse, R7, PT ;  /* 0x000000071400720c */ /* 0x040fe20003f64070 */
[C---:B------:R-:W-:Y:S01]  /*0af0*/  IMAD R14, R20.reuse, R15, R22 ;  /* 0x0000000f140e7224 */ /* 0x040fe200078e0216 */
[----:B------:R-:W-:Y:S01]  /*0b00*/  IABS R22, R28 ;  /* 0x0000001c00167213 */ /* 0x000fe20000000000 */
[----:B------:R-:W-:Y:S01]  /*0b10*/  IMAD.HI.U32 R15, R9, R18, RZ ;  /* 0x00000012090f7227 */ /* 0x000fe200078e00ff */
[----:B------:R-:W-:-:S02]  /*0b20*/  ISETP.GT.U32.AND P0, PT, R20, R11, PT ;  /* 0x0000000b1400720c */ /* 0x000fc40003f04070 */
[C---:B------:R-:W-:Y:S01]  /*0b30*/  ISETP.GT.U32.AND P5, PT, R20.reuse, R14, PT ;  /* 0x0000000e1400720c */ /* 0x040fe20003fa4070 */
[----:B------:R-:W-:Y:S01]  /*0b40*/  IMAD.HI.U32 R17, R9, R22, RZ ;  /* 0x0000001609117227 */ /* 0x000fe200078e00ff */
[----:B------:R-:W-:Y:S02]  /*0b50*/  IABS R19, R27 ;  /* 0x0000001b00137213 */ /* 0x000fe40000000000 */
[C---:B------:R-:W-:Y:S01]  /*0b60*/  ISETP.GT.U32.AND P2, PT, R20.reuse, R13, PT ;  /* 0x0000000d1400720c */ /* 0x040fe20003f44070 */
[----:B------:R-:W-:Y:S02]  /*0b70*/  IMAD.MOV R17, RZ, RZ, -R17 ;  /* 0x000000ffff117224 */ /* 0x000fe400078e0a11 */
[----:B------:R-:W-:Y:S02]  /*0b80*/  IMAD.MOV R15, RZ, RZ, -R15 ;  /* 0x000000ffff0f7224 */ /* 0x000fe400078e0a0f */
[----:B------:R-:W-:Y:S02]  /*0b90*/  IMAD R17, R20, R17, R22 ;  /* 0x0000001114117224 */ /* 0x000fe400078e0216 */
[----:B------:R-:W-:-:S02]  /*0ba0*/  @!P0 IMAD.IADD R11, R11, 0x1, -R20 ;  /* 0x000000010b0b8824 */ /* 0x000fc400078e0a14 */
[----:B------:R-:W-:Y:S01]  /*0bb0*/  @!P3 IMAD.IADD R7, R7, 0x1, -R20 ;  /* 0x000000010707b824 */ /* 0x000fe200078e0a14 */
[----:B------:R-:W-:Y:S01]  /*0bc0*/  ISETP.GT.U32.AND P0, PT, R20, R17, PT ;  /* 0x000000111400720c */ /* 0x000fe20003f04070 */
[----:B------:R-:W-:-:S03]  /*0bd0*/  IMAD.HI.U32 R16, R9, R19, RZ ;  /* 0x0000001309107227 */ /* 0x000fc600078e00ff */
[C---:B------:R-:W-:Y:S01]  /*0be0*/  ISETP.GT.U32.AND P3, PT, R20.reuse, R7, PT ;  /* 0x000000071400720c */ /* 0x040fe20003f64070 */
[----:B------:R-:W-:Y:S02]  /*0bf0*/  IMAD R15, R20, R15, R18 ;  /* 0x0000000f140f7224 */ /* 0x000fe400078e0212 */
[----:B------:R-:W-:-:S03]  /*0c00*/  IMAD.HI.U32 R9, R9, R23, RZ ;  /* 0x0000001709097227 */ /* 0x000fc600078e00ff */
[----:B------:R-:W-:Y:S01]  /*0c10*/  ISETP.GT.U32.AND P4, PT, R20, R15, PT ;  /* 0x0000000f1400720c */ /* 0x000fe20003f84070 */
[----:B------:R-:W-:Y:S02]  /*0c20*/  IMAD.MOV R16, RZ, RZ, -R16 ;  /* 0x000000ffff107224 */ /* 0x000fe400078e0a10 */
[--C-:B------:R-:W-:Y:S02]  /*0c30*/  @!P5 IMAD.IADD R14, R14, 0x1, -R20.reuse ;  /* 0x000000010e0ed824 */ /* 0x100fe400078e0a14 */
[----:B------:R-:W-:Y:S02]  /*0c40*/  IMAD.MOV R9, RZ, RZ, -R9 ;  /* 0x000000ffff097224 */ /* 0x000fe400078e0a09 */
[C---:B------:R-:W-:Y:S02]  /*0c50*/  IMAD R16, R20.reuse, R16, R19 ;  /* 0x0000001014107224 */ /* 0x040fe400078e0213 */
[----:B------:R-:W-:Y:S01]  /*0c60*/  @!P0 IMAD.IADD R17, R17, 0x1, -R20 ;  /* 0x0000000111118824 */ /* 0x000fe200078e0a14 */
[C---:B------:R-:W-:Y:S01]  /*0c70*/  ISETP.GT.U32.AND P0, PT, R20.reuse, R14, PT ;  /* 0x0000000e1400720c */ /* 0x040fe20003f04070 */
[C---:B------:R-:W-:Y:S01]  /*0c80*/  IMAD R18, R20.reuse, R9, R23 ;  /* 0x0000000914127224 */ /* 0x040fe200078e0217 */
[----:B------:R-:W-:Y:S01]  /*0c90*/  ISETP.GT.U32.AND P6, PT, R20, R16, PT ;  /* 0x000000101400720c */ /* 0x000fe20003fc4070 */
[----:B------:R-:W-:Y:S01]  /*0ca0*/  IMAD.HI.U32 R6, R6, R52, RZ ;  /* 0x0000003406067227 */ /* 0x000fe200078e00ff */
[----:B------:R-:W-:-:S03]  /*0cb0*/  LOP3.LUT R9, R0, 0x7, RZ, 0xc0, !PT ;  /* 0x0000000700097812 */ /* 0x000fc600078ec0ff */
[----:B------:R-:W-:Y:S01]  /*0cc0*/  @!P2 IMAD.IADD R13, R13, 0x1, -R20 ;  /* 0x000000010d0da824 */ /* 0x000fe200078e0a14 */
[----:B------:R-:W-:Y:S01]  /*0cd0*/  ISETP.GT.U32.AND P2, PT, R20, R18, PT ;  /* 0x000000121400720c */ /* 0x000fe20003f44070 */
[----:B------:R-:W-:Y:S02]  /*0ce0*/  IMAD.MOV R6, RZ, RZ, -R6 ;  /* 0x000000ffff067224 */ /* 0x000fe400078e0a06 */
[----:B------:R-:W-:Y:S01]  /*0cf0*/  @!P3 IMAD.IADD R7, R7, 0x1, -R20 ;  /* 0x000000010707b824 */ /* 0x000fe200078e0a14 */
[----:B------:R-:W-:Y:S01]  /*0d00*/  ISETP.GE.AND P3, PT, R8, RZ, PT ;  /* 0x000000ff0800720c */ /* 0x000fe20003f66270 */
[----:B------:R-:W-:Y:S02]  /*0d10*/  IMAD R52, R21, R6, R52 ;  /* 0x0000000615347224 */ /* 0x000fe400078e0234 */
[--C-:B------:R-:W-:Y:S01]  /*0d20*/  @!P4 IMAD.IADD R15, R15, 0x1, -R20.reuse ;  /* 0x000000010f0fc824 */ /* 0x100fe200078e0a14 */
[----:B------:R-:W-:Y:S01]  /*0d30*/  ISETP.GT.U32.AND P4, PT, R20, R13, PT ;  /* 0x0000000d1400720c */ /* 0x000fe20003f84070 */
[--C-:B------:R-:W-:Y:S01]  /*0d40*/  @!P0 IMAD.IADD R14, R14, 0x1, -R20.reuse ;  /* 0x000000010e0e8824 */ /* 0x100fe200078e0a14 */
[----:B------:R-:W-:Y:S01]  /*0d50*/  ISETP.GT.U32.AND P5, PT, R21, R52, PT ;  /* 0x000000341500720c */ /* 0x000fe20003fa4070 */
[--C-:B------:R-:W-:Y:S01]  /*0d60*/  @!P6 IMAD.IADD R16, R16, 0x1, -R20.reuse ;  /* 0x000000011010e824 */ /* 0x100fe200078e0a14 */
[----:B------:R-:W-:Y:S01]  /*0d70*/  ISETP.GT.U32.AND P0, PT, R20, R17, PT ;  /* 0x000000111400720c */ /* 0x000fe20003f04070 */
[----:B------:R-:W-:Y:S01]  /*0d80*/  @!P2 IMAD.IADD R18, R18, 0x1, -R20 ;  /* 0x000000011212a824 */ /* 0x000fe200078e0a14 */
[----:B------:R-:W-:Y:S01]  /*0d90*/  ISETP.GT.U32.AND P6, PT, R20, R11, PT ;  /* 0x0000000b1400720c */ /* 0x000fe20003fc4070 */
[----:B------:R-:W-:Y:S01]  /*0da0*/  IMAD.MOV.U32 R8, RZ, RZ, R7 ;  /* 0x000000ffff087224 */ /* 0x000fe200078e0007 */
[----:B------:R-:W-:Y:S01]  /*0db0*/  ISETP.GE.AND P2, PT, R12, RZ, PT ;  /* 0x000000ff0c00720c */ /* 0x000fe20003f46270 */
[----:B------:R-:W-:-:S02]  /*0dc0*/  IMAD.SHL.U32 R19, R0, 0x2, RZ ;  /* 0x0000000200137824 */ /* 0x000fc400078e00ff */
[----:B------:R-:W-:Y:S01]  /*0dd0*/  @!P3 IMAD.MOV R8, RZ, RZ, -R8 ;  /* 0x000000ffff08b224 */ /* 0x000fe200078e0a08 */
[C---:B------:R-:W-:Y:S01]  /*0de0*/  ISETP.GT.U32.AND P3, PT, R20.reuse, R18, PT ;  /* 0x000000121400720c */ /* 0x040fe20003f64070 */
[--C-:B------:R-:W-:Y:S01]  /*0df0*/  @!P4 IMAD.IADD R13, R13, 0x1, -R20.reuse ;  /* 0x000000010d0dc824 */ /* 0x100fe200078e0a14 */
[----:B------:R-:W-:Y:S01]  /*0e00*/  ISETP.GT.U32.AND P4, PT, R20, R16, PT ;  /* 0x000000101400720c */ /* 0x000fe20003f84070 */
[----:B------:R-:W-:Y:S01]  /*0e10*/  @!P5 IMAD.IADD R52, R52, 0x1, -R21 ;  /* 0x000000013434d824 */ /* 0x000fe200078e0a15 */
[----:B------:R-:W-:Y:S01]  /*0e20*/  ISETP.GT.U32.AND P5, PT, R20, R15, PT ;  /* 0x0000000f1400720c */ /* 0x000fe20003fa4070 */
[--C-:B------:R-:W-:Y:S01]  /*0e30*/  @!P0 IMAD.IADD R17, R17, 0x1, -R20.reuse ;  /* 0x0000000111118824 */ /* 0x100fe200078e0a14 */
[----:B------:R-:W-:Y:S01]  /*0e40*/  ISETP.GE.AND P0, PT, R27, RZ, PT ;  /* 0x000000ff1b00720c */ /* 0x000fe20003f06270 */
[----:B------:R-:W-:Y:S01]  /*0e50*/  @!P6 IMAD.IADD R11, R11, 0x1, -R20 ;  /* 0x000000010b0be824 */ /* 0x000fe200078e0a14 */
[----:B------:R-:W-:Y:S01]  /*0e60*/  ISETP.GE.AND P6, PT, R24, RZ, PT ;  /* 0x000000ff1800720c */ /* 0x000fe20003fc6270 */
[----:B------:R-:W-:-:S02]  /*0e70*/  IMAD R6, R9, 0x90, RZ ;  /* 0x0000009009067824 */ /* 0x000fc400078e02ff */
[----:B------:R-:W-:Y:S01]  /*0e80*/  @!P2 IMAD.MOV R11, RZ, RZ, -R11 ;  /* 0x000000ffff0ba224 */ /* 0x000fe200078e0a0b */
[----:B------:R-:W-:Y:S01]  /*0e90*/  ISETP.GT.U32.AND P2, PT, R21, R52, PT ;  /* 0x000000341500720c */ /* 0x000fe20003f44070 */
[--C-:B------:R-:W-:Y:S01]  /*0ea0*/  @!P3 IMAD.IADD R18, R18, 0x1, -R20.reuse ;  /* 0x000000011212b824 */ /* 0x100fe200078e0a14 */
[----:B------:R-:W-:Y:S01]  /*0eb0*/  LOP3.LUT R6, R6, 0x30, R19, 0x78, !PT ;  /* 0x0000003006067812 */ /* 0x000fe200078e7813 */
[----:B------:R-:W-:Y:S01]  /*0ec0*/  @!P4 IMAD.IADD R16, R16, 0x1, -R20 ;  /* 0x000000011010c824 */ /* 0x000fe200078e0a14 */
[----:B------:R-:W-:Y:S01]  /*0ed0*/  LOP3.LUT R19, R19, 0x10, RZ, 0xc0, !PT ;  /* 0x0000001013137812 */ /* 0x000fe200078ec0ff */
[----:B------:R-:W-:Y:S01]  /*0ee0*/  @!P1 IMAD.MOV R18, RZ, RZ, -R18 ;  /* 0x000000ffff129224 */ /* 0x000fe200078e0a12 */
[----:B------:R-:W-:Y:S01]  /*0ef0*/  ISETP.GE.AND P1, PT, R3, RZ, PT ;  /* 0x000000ff0300720c */ /* 0x000fe20003f26270 */
[----:B------:R-:W-:Y:S01]  /*0f00*/  @!P5 IMAD.IADD R15, R15, 0x1, -R20 ;  /* 0x000000010f0fd824 */ /* 0x000fe200078e0a14 */
[----:B------:R-:W-:Y:S01]  /*0f10*/  ISETP.GE.AND P5, PT, R25, RZ, PT ;  /* 0x000000ff1900720c */ /* 0x000fe20003fa6270 */
[----:B------:R-:W-:Y:S01]  /*0f20*/  @!P0 IMAD.MOV R16, RZ, RZ, -R16 ;  /* 0x000000ffff108224 */ /* 0x000fe200078e0a10 */
[----:B------:R-:W-:Y:S01]  /*0f30*/  ISETP.GE.AND P4, PT, R26, RZ, PT ;  /* 0x000000ff1a00720c */ /* 0x000fe20003f86270 */
[----:B------:R-:W-:Y:S01]  /*0f40*/  IMAD R9, R9, 0x110, RZ ;  /* 0x0000011009097824 */ /* 0x000fe200078e02ff */
[----:B------:R-:W-:Y:S01]  /*0f50*/  ISETP.GE.AND P3, PT, R28, RZ, PT ;  /* 0x000000ff1c00720c */ /* 0x000fe20003f66270 */
[----:B------:R-:W-:Y:S01]  /*0f60*/  @!P2 IMAD.IADD R52, R52, 0x1, -R21 ;  /* 0x000000013434a824 */ /* 0x000fe200078e0a15 */
[----:B------:R-:W-:Y:S01]  /*0f70*/  ISETP.NE.AND P0, PT, RZ, c[0x0][0x178], PT ;  /* 0x00005e00ff007a0c */ /* 0x000fe20003f05270 */
[----:B------:R-:W-:Y:S01]  /*0f80*/  @!P6 IMAD.MOV R13, RZ, RZ, -R13 ;  /* 0x000000ffff0de224 */ /* 0x000fe200078e0a0d */
[----:B------:R-:W-:Y:S01]  /*0f90*/  LOP3.LUT R12, R19, 0x60, R0, 0xf8, !PT ;  /* 0x00000060130c7812 */ /* 0x000fe200078ef800 */
[----:B------:R-:W-:Y:S01]  /*0fa0*/  IMAD.SHL.U32 R7, R0, 0x80, RZ ;  /* 0x0000008000077824 */ /* 0x000fe200078e00ff */
[----:B------:R-:W-:Y:S01]  /*0fb0*/  ISETP.NE.AND P2, PT, RZ, c[0x0][0x17c], PT ;  /* 0x00005f00ff007a0c */ /* 0x000fe20003f45270 */
[----:B------:R-:W-:Y:S01]  /*0fc0*/  @!P1 IMAD.MOV R52, RZ, RZ, -R52 ;  /* 0x000000ffff349224 */ /* 0x000fe200078e0a34 */
[----:B------:R-:W-:Y:S01]  /*0fd0*/  LOP3.LUT R12, R9, R12, RZ, 0x3c, !PT ;  /* 0x0000000c090c7212 */ /* 0x000fe200078e3cff */
[----:B------:R-:W-:Y:S01]  /*0fe0*/  @!P5 IMAD.MOV R14, RZ, RZ, -R14 ;  /* 0x000000ffff0ed224 */ /* 0x000fe200078e0a0e */
[----:B------:R-:W-:Y:S01]  /*0ff0*/  LOP3.LUT R9, RZ, c[0x0][0x17c], RZ, 0x33, !PT ;  /* 0x00005f00ff097a12 */ /* 0x000fe200078e33ff */
[----:B------:R-:W-:Y:S01]  /*1000*/  @!P4 IMAD.MOV R15, RZ, RZ, -R15 ;  /* 0x000000ffff0fc224 */ /* 0x000fe200078e0a0f */
[----:B------:R-:W-:Y:S01]  /*1010*/  LOP3.LUT R7, R7, 0x800, RZ, 0xc0, !PT ;  /* 0x0000080007077812 */ /* 0x000fe200078ec0ff */
[----:B------:R-:W-:Y:S01]  /*1020*/  @!P3 IMAD.MOV R17, RZ, RZ, -R17 ;  /* 0x000000ffff11b224 */ /* 0x000fe200078e0a11 */
[----:B------:R-:W-:Y:S01]  /*1030*/  SEL R53, R9, R8, !P2 ;  /* 0x0000000809357207 */ /* 0x000fe20005000000 */
[----:B------:R-:W-:Y:S01]  /*1040*/  IMAD.SHL.U32 R8, R10, 0x2, RZ ;  /* 0x000000020a087824 */ /* 0x000fe200078e00ff */
[----:B------:R-:W-:Y:S01]  /*1050*/  @!P0 LOP3.LUT R52, RZ, c[0x0][0x178], RZ, 0x33, !PT ;  /* 0x00005e00ff348a12 */ /* 0x000fe200078e33ff */
[----:B------:R-:W-:Y:S01]  /*1060*/  IMAD.IADD R7, R7, 0x1, R12 ;  /* 0x0000000107077824 */ /* 0x000fe200078e020c */
[----:B------:R-:W-:Y:S01]  /*1070*/  SEL R54, R9, R11, !P2 ;  /* 0x0000000b09367207 */ /* 0x000fe20005000000 */
[----:B------:R-:W-:Y:S01]  /*1080*/  IMAD R119, R53, c[0x0][0x190], RZ ;  /* 0x0000640035777a24 */ /* 0x000fe200078e02ff */
[C---:B------:R-:W-:Y:S01]  /*1090*/  SEL R55, R9.reuse, R13, !P2 ;  /* 0x0000000d09377207 */ /* 0x040fe20005000000 */
[----:B------:R-:W-:Y:S01]  /*10a0*/  IMAD R53, R52, c[0x0][0x184], RZ ;  /* 0x0000610034357a24 */ /* 0x000fe200078e02ff */
[C---:B------:R-:W-:Y:S01]  /*10b0*/  SEL R56, R9.reuse, R14, !P2 ;  /* 0x0000000e09387207 */ /* 0x040fe20005000000 */
[----:B------:R-:W-:Y:S01]  /*10c0*/  IMAD R159, R54, c[0x0][0x190], RZ ;  /* 0x00006400369f7a24 */ /* 0x000fe200078e02ff */
[----:B------:R-:W-:Y:S01]  /*10d0*/  SEL R57, R9, R15, !P2 ;  /* 0x0000000f09397207 */ /* 0x000fe20005000000 */
[----:B------:R-:W-:Y:S01]  /*10e0*/  IMAD R55, R55, c[0x0][0x190], RZ ;  /* 0x0000640037377a24 */ /* 0x000fe200078e02ff */
[C---:B------:R-:W-:Y:S01]  /*10f0*/  SEL R58, R9.reuse, R16, !P2 ;  /* 0x00000010093a7207 */ /* 0x040fe20005000000 */
[----:B------:R-:W-:Y:S01]  /*1100*/  IMAD R165, R56, c[0x0][0x190], RZ ;  /* 0x0000640038a57a24 */ /* 0x000fe200078e02ff */
[----:B------:R-:W-:Y:S01]  /*1110*/  SEL R59, R9, R17, !P2 ;  /* 0x00000011093b7207 */ /* 0x000fe20005000000 */
[----:B------:R-:W-:Y:S01]  /*1120*/  IMAD R57, R57, c[0x0][0x190], RZ ;  /* 0x0000640039397a24 */ /* 0x000fe200078e02ff */
[----:B------:R-:W-:Y:S01]  /*1130*/  SEL R60, R9, R18, !P2 ;  /* 0x00000012093c7207 */ /* 0x000fe20005000000 */
[----:B------:R-:W-:Y:S01]  /*1140*/  IMAD R58, R58, c[0x0][0x190], RZ ;  /* 0x000064003a3a7a24 */ /* 0x000fe200078e02ff */
[----:B------:R-:W-:Y:S01]  /*1150*/  LEA R110, P6, R53, c[0x0][0x160], 0x1 ;  /* 0x00005800356e7a11 */ /* 0x000fe200078c08ff */
[----:B------:R-:W-:Y:S01]  /*1160*/  IMAD R59, R59, c[0x0][0x190], RZ ;  /* 0x000064003b3b7a24 */ /* 0x000fe200078e02ff */
[----:B------:R-:W-:Y:S01]  /*1170*/  LEA R118, P0, R119, c[0x0][0x168], 0x1 ;  /* 0x00005a0077767a11 */ /* 0x000fe200078008ff */
[----:B------:R-:W-:Y:S01]  /*1180*/  IMAD R60, R60, c[0x0][0x190], RZ ;  /* 0x000064003c3c7a24 */ /* 0x000fe200078e02ff */
[----:B------:R-:W-:Y:S01]  /*1190*/  LEA.HI.X.SX32 R111, R53, c[0x0][0x164], 0x1, P6 ;  /* 0x00005900356f7a11 */ /* 0x000fe200030f0eff */
[----:B------:R-:W-:Y:S01]  /*11a0*/  IMAD.MOV.U32 R9, RZ, RZ, c[0x0][0x18c] ;  /* 0x00006300ff097624 */ /* 0x000fe200078e00ff */
[----:B------:R-:W-:Y:S01]  /*11b0*/  LEA.HI.X.SX32 R119, R119, c[0x0][0x16c], 0x1, P0 ;  /* 0x00005b0077777a11 */ /* 0x000fe200000f0eff */
[----:B------:R-:W-:Y:S01]  /*11c0*/  IMAD.SHL.U32 R10, R149, 0x40, RZ ;  /* 0x00000040950a7824 */ /* 0x000fe200078e00ff */
[----:B------:R-:W-:Y:S01]  /*11d0*/  LEA R158, P1, R159, c[0x0][0x168], 0x1 ;  /* 0x00005a009f9e7a11 */ /* 0x000fe200078208ff */
[----:B------:R-:W-:Y:S01]  /*11e0*/  IMAD R11, R149, 0x3f, RZ ;  /* 0x0000003f950b7824 */ /* 0x000fe200078e02ff */
[----:B------:R-:W-:Y:S01]  /*11f0*/  LEA R52, P2, R55, c[0x0][0x168], 0x1 ;  /* 0x00005a0037347a11 */ /* 0x000fe200078408ff */
[----:B------:R-:W-:Y:S01]  /*1200*/  IMAD R12, R149, 0x3e, RZ ;  /* 0x0000003e950c7824 */ /* 0x000fe200078e02ff */
[----:B------:R-:W-:Y:S01]  /*1210*/  LEA R164, P3, R165, c[0x0][0x168], 0x1 ;  /* 0x00005a00a5a47a11 */ /* 0x000fe200078608ff */
[----:B------:R-:W-:Y:S01]  /*1220*/  IMAD R13, R149, 0x3d, RZ ;  /* 0x0000003d950d7824 */ /* 0x000fe200078e02ff */
[----:B------:R-:W-:Y:S01]  /*1230*/  LEA R54, P4, R57, c[0x0][0x168], 0x1 ;  /* 0x00005a0039367a11 */ /* 0x000fe200078808ff */
[C---:B------:R-:W-:Y:S01]  /*1240*/  IMAD R14, R149.reuse, 0x3c, RZ ;  /* 0x0000003c950e7824 */ /* 0x040fe200078e02ff */
[----:B------:R-:W-:Y:S01]  /*1250*/  LEA R160, P5, R58, c[0x0][0x168], 0x1 ;  /* 0x00005a003aa07a11 */ /* 0x000fe200078a08ff */
[----:B------:R-:W-:Y:S01]  /*1260*/  IMAD R15, R149, 0x3b, RZ ;  /* 0x0000003b950f7824 */ /* 0x000fe200078e02ff */
[----:B------:R-:W-:Y:S01]  /*1270*/  LEA R198, P6, R59, c[0x0][0x168], 0x1 ;  /* 0x00005a003bc67a11 */ /* 0x000fe200078c08ff */
[C---:B------:R-:W-:Y:S01]  /*1280*/  IMAD R16, R149.reuse, 0x3a, RZ ;  /* 0x0000003a95107824 */ /* 0x040fe200078e02ff */
[----:B------:R-:W-:Y:S01]  /*1290*/  LEA R56, P0, R60, c[0x0][0x168], 0x1 ;  /* 0x00005a003c387a11 */ /* 0x000fe200078008ff */
[C---:B------:R-:W-:Y:S01]  /*12a0*/  IMAD R17, R149.reuse, 0x39, RZ ;  /* 0x0000003995117824 */ /* 0x040fe200078e02ff */
[C---:B------:R-:W-:Y:S01]  /*12b0*/  LOP3.LUT R128, R8.reuse, 0x10, RZ, 0x3c, !PT ;  /* 0x0000001008807812 */ /* 0x040fe200078e3cff */
        /* <DEDUP_REMOVED lines=11> */
[----:B------:R-:W-:Y:S01]  /*1370*/  LOP3.LUT R140, R8, 0x70, RZ, 0x3c, !PT ;  /* 0x00000070088c7812 */ /* 0x000fe200078e3cff */
[C---:B------:R-:W-:Y:S01]  /*1380*/  IMAD R24, R149.reuse, 0x32, RZ ;  /* 0x0000003295187824 */ /* 0x040fe200078e02ff */
[----:B------:R-:W-:Y:S01]  /*1390*/  LOP3.LUT R148, R6, 0x40, RZ, 0x3c, !PT ;  /* 0x0000004006947812 */ /* 0x000fe200078e3cff */
[----:B------:R-:W-:Y:S01]  /*13a0*/  IMAD R25, R149, 0x31, RZ ;  /* 0x0000003195197824 */ /* 0x000fe200078e02ff */
[----:B------:R-:W-:Y:S01]  /*13b0*/  LEA.HI.X.SX32 R159, R159, c[0x0][0x16c], 0x1, P1 ;  /* 0x00005b009f9f7a11 */ /* 0x000fe200008f0eff */
[----:B------:R-:W-:Y:S01]  /*13c0*/  IMAD R26, R149, 0x30, RZ ;  /* 0x00000030951a7824 */ /* 0x000fe200078e02ff */
[----:B------:R-:W-:Y:S01]  /*13d0*/  LEA.HI.X.SX32 R157, R55, c[0x0][0x16c], 0x1, P2 ;  /* 0x00005b00379d7a11 */ /* 0x000fe200010f0eff */
[----:B------:R-:W-:Y:S01]  /*13e0*/  IMAD R27, R149, 0x2f, RZ ;  /* 0x0000002f951b7824 */ /* 0x000fe200078e02ff */
[----:B------:R-:W-:Y:S01]  /*13f0*/  LEA.HI.X.SX32 R165, R165, c[0x0][0x16c], 0x1, P3 ;  /* 0x00005b00a5a57a11 */ /* 0x000fe200018f0eff */
[----:B------:R-:W-:Y:S01]  /*1400*/  IMAD R28, R149, 0x2e, RZ ;  /* 0x0000002e951c7824 */ /* 0x000fe200078e02ff */
[----:B------:R-:W-:Y:S01]  /*1410*/  LEA.HI.X.SX32 R163, R57, c[0x0][0x16c], 0x1, P4 ;  /* 0x00005b0039a37a11 */ /* 0x000fe200020f0eff */
[C---:B------:R-:W-:Y:S01]  /*1420*/  IMAD R51, R149.reuse, 0x17, RZ ;  /* 0x0000001795337824 */ /* 0x040fe200078e02ff */
[----:B------:R-:W-:Y:S01]  /*1430*/  LEA.HI.X.SX32 R161, R58, c[0x0][0x16c], 0x1, P5 ;  /* 0x00005b003aa17a11 */ /* 0x000fe200028f0eff */
[----:B------:R-:W-:Y:S01]  /*1440*/  IMAD R100, R149, 0x16, RZ ;  /* 0x0000001695647824 */ /* 0x000fe200078e02ff */
[----:B------:R-:W-:Y:S01]  /*1450*/  LEA.HI.X.SX32 R199, R59, c[0x0][0x16c], 0x1, P6 ;  /* 0x00005b003bc77a11 */ /* 0x000fe200030f0eff */
[C---:B------:R-:W-:Y:S01]  /*1460*/  IMAD R101, R149.reuse, 0x15, RZ ;  /* 0x0000001595657824 */ /* 0x040fe200078e02ff */
[----:B------:R-:W-:Y:S01]  /*1470*/  LEA.HI.X.SX32 R127, R60, c[0x0][0x16c], 0x1, P0 ;  /* 0x00005b003c7f7a11 */ /* 0x000fe200000f0eff */
[----:B------:R-:W-:-:S02]  /*1480*/  IMAD R102, R149, 0x14, RZ ;  /* 0x0000001495667824 */ /* 0x000fc400078e02ff */
[C---:B------:R-:W-:Y:S02]  /*1490*/  IMAD R103, R149.reuse, 0x13, RZ ;  /* 0x0000001395677824 */ /* 0x040fe400078e02ff */
[C---:B------:R-:W-:Y:S02]  /*14a0*/  IMAD R104, R149.reuse, 0x12, RZ ;  /* 0x0000001295687824 */ /* 0x040fe400078e02ff */
[C---:B------:R-:W-:Y:S02]  /*14b0*/  IMAD R105, R149.reuse, 0x11, RZ ;  /* 0x0000001195697824 */ /* 0x040fe400078e02ff */
[C---:B------:R-:W-:Y:S02]  /*14c0*/  IMAD.SHL.U32 R106, R149.reuse, 0x10, RZ ;  /* 0x00000010956a7824 */ /* 0x040fe400078e00ff */
[C---:B------:R-:W-:Y:S02]  /*14d0*/  IMAD R107, R149.reuse, 0xf, RZ ;  /* 0x0000000f956b7824 */ /* 0x040fe400078e02ff */
[----:B------:R-:W-:-:S02]  /*14e0*/  IMAD R108, R149, 0xe, RZ ;  /* 0x0000000e956c7824 */ /* 0x000fc400078e02ff */
[C---:B------:R-:W-:Y:S02]  /*14f0*/  IMAD R109, R149.reuse, 0xd, RZ ;  /* 0x0000000d956d7824 */ /* 0x040fe400078e02ff */
[C---:B------:R-:W-:Y:S02]  /*1500*/  IMAD R129, R149.reuse, 0xc, RZ ;  /* 0x0000000c95817824 */ /* 0x040fe400078e02ff */
[C---:B------:R-:W-:Y:S02]  /*1510*/  IMAD R131, R149.reuse, 0xb, RZ ;  /* 0x0000000b95837824 */ /* 0x040fe400078e02ff */
[C---:B------:R-:W-:Y:S02]  /*1520*/  IMAD R133, R149.reuse, 0xa, RZ ;  /* 0x0000000a95857824 */ /* 0x040fe400078e02ff */
[C---:B------:R-:W-:Y:S02]  /*1530*/  IMAD R135, R149.reuse, 0x9, RZ ;  /* 0x0000000995877824 */ /* 0x040fe400078e02ff */
[----:B------:R-:W-:-:S02]  /*1540*/  IMAD.SHL.U32 R137, R149, 0x8, RZ ;  /* 0x0000000895897824 */ /* 0x000fc400078e00ff */
[C---:B------:R-:W-:Y:S02]  /*1550*/  IMAD R139, R149.reuse, 0x7, RZ ;  /* 0x00000007958b7824 */ /* 0x040fe400078e02ff */
[C---:B------:R-:W-:Y:S02]  /*1560*/  IMAD R141, R149.reuse, 0x6, RZ ;  /* 0x00000006958d7824 */ /* 0x040fe400078e02ff */
[C---:B------:R-:W-:Y:S02]  /*1570*/  IMAD R143, R149.reuse, 0x5, RZ ;  /* 0x00000005958f7824 */ /* 0x040fe400078e02ff */
[C---:B------:R-:W-:Y:S02]  /*1580*/  IMAD.SHL.U32 R145, R149.reuse, 0x4, RZ ;  /* 0x0000000495917824 */ /* 0x040fe400078e00ff */
[----:B------:R-:W-:Y:S02]  /*1590*/  IMAD R147, R149, 0x3, RZ ;  /* 0x0000000395937824 */ /* 0x000fe400078e02ff */
[----:B------:R-:W-:-:S02]  /*15a0*/  IMAD.SHL.U32 R9, R9, 0x40, RZ ;  /* 0x0000004009097824 */ /* 0x000fc400078e00ff */
[----:B------:R-:W-:Y:S02]  /*15b0*/  IMAD.SHL.U32 R149, R149, 0x2, RZ ;  /* 0x0000000295957824 */ /* 0x000fe400078e00ff */
[----:B------:R-:W-:Y:S02]  /*15c0*/  IMAD R151, R4, c[0x0][0x18c], RZ ;  /* 0x0000630004977a24 */ /* 0x000fe400078e02ff */
.L_x_2:
[----:B------:R-:W-:Y:S01]  /*15d0*/  ISETP.GT.AND P1, PT, R153, 0x2, PT ;  /* 0x000000029900780c */ /* 0x000fe20003f24270 */
[----:B------:R-:W-:Y:S01]  /*15e0*/  IMAD.WIDE R70, R149, 0x2, R110 ;  /* 0x0000000295467825 */ /* 0x000fe200078e026e */
[C---:B------:R-:W-:Y:S02]  /*15f0*/  ISETP.GT.AND P0, PT, R153.reuse, 0x1, PT ;  /* 0x000000019900780c */ /* 0x040fe40003f04270 */
[----:B------:R-:W-:Y:S01]  /*1600*/  PRMT R55, RZ, 0x7610, R55 ;  /* 0x00007610ff377816 */ /* 0x000fe20000000037 */
[----:B------:R-:W-:Y:S01]  /*1610*/  IMAD.MOV.U32 R69, RZ, RZ, c[0x0][0x188] ;  /* 0x00006200ff457624 */ /* 0x000fe200078e00ff */
[----:B------:R-:W-:Y:S01]  /*1620*/  ISETP.GT.AND P2, PT, R153, 0x3, PT ;  /* 0x000000039900780c */ /* 0x000fe20003f44270 */
[----:B------:R-:W-:Y:S01]  /*1630*/  IMAD.WIDE R76, R147, 0x2, R110 ;  /* 0x00000002934c7825 */ /* 0x000fe200078e026e */
[----:B------:R-:W-:-:S02]  /*1640*/  PRMT R53, RZ, 0x7610, R53 ;  /* 0x00007610ff357816 */ /* 0x000fc40000000035 */
[----:B------:R-:W-:Y:S01]  /*1650*/  PRMT R57, RZ, 0x7610, R57 ;  /* 0x00007610ff397816 */ /* 0x000fe20000000039 */
[--C-:B------:R-:W-:Y:S02]  /*1660*/  IMAD.WIDE R68, R69, 0x2, R110.reuse ;  /* 0x0000000245447825 */ /* 0x100fe400078e026e */
[----:B------:R0:W2:Y:S01]  /*1670*/  @P1 LDG.E.U16 R55, [R70.64] ;  /* 0x0000000446371981 */ /* 0x0000a2000c1e1500 */
[----:B------:R-:W-:Y:S01]  /*1680*/  ISETP.GT.AND P1, PT, R153, 0x5, PT ;  /* 0x000000059900780c */ /* 0x000fe20003f24270 */
[----:B------:R-:W-:Y:S01]  /*1690*/  IMAD.WIDE R80, R143, 0x2, R110 ;  /* 0x000000028f507825 */ /* 0x000fe200078e026e */
[----:B------:R-:W-:Y:S01]  /*16a0*/  PRMT R61, RZ, 0x7610, R61 ;  /* 0x00007610ff3d7816 */ /* 0x000fe2000000003d */
[----:B------:R1:W3:Y:S01]  /*16b0*/  @P0 LDG.E.U16 R53, [R68.64] ;  /* 0x0000000444350981 */ /* 0x0002e2000c1e1500 */
[C---:B------:R-:W-:Y:S02]  /*16c0*/  ISETP.GT.AND P0, PT, R153.reuse, 0x4, PT ;  /* 0x000000049900780c */ /* 0x040fe40003f04270 */
[C---:B------:R-:W-:Y:S01]  /*16d0*/  ISETP.GT.AND P3, PT, R153.reuse, 0x7, PT ;  /* 0x000000079900780c */ /* 0x040fe20003f64270 */
[----:B------:R4:W5:Y:S01]  /*16e0*/  @P2 LDG.E.U16 R57, [R76.64] ;  /* 0x000000044c392981 */ /* 0x000962000c1e1500 */
[----:B------:R-:W-:Y:S01]  /*16f0*/  ISETP.GT.AND P2, PT, R153, 0x6, PT ;  /* 0x000000069900780c */ /* 0x000fe20003f44270 */
[----:B------:R-:W-:Y:S01]  /*1700*/  IMAD.WIDE R78, R145, 0x2, R110 ;  /* 0x00000002914e7825 */ /* 0x000fe200078e026e */
[----:B------:R-:W-:-:S02]  /*1710*/  ISETP.GT.AND P4, PT, R153, 0x8, PT ;  /* 0x000000089900780c */ /* 0x000fc40003f84270 */
[----:B------:R-:W-:Y:S01]  /*1720*/  PRMT R59, RZ, 0x7610, R59 ;  /* 0x00007610ff3b7816 */ /* 0x000fe2000000003b */
[----:B------:R4:W2:Y:S01]  /*1730*/  @P1 LDG.E.U16 R61, [R80.64] ;  /* 0x00000004503d1981 */ /* 0x0008a2000c1e1500 */
[----:B------:R-:W-:Y:S01]  /*1740*/  ISETP.GT.AND P1, PT, R153, 0xa, PT ;  /* 0x0000000a9900780c */ /* 0x000fe20003f24270 */
[----:B------:R-:W-:Y:S01]  /*1750*/  IMAD.WIDE R82, R141, 0x2, R110 ;  /* 0x000000028d527825 */ /* 0x000fe200078e026e */
[----:B------:R-:W-:Y:S02]  /*1760*/  PRMT R63, RZ, 0x7610, R63 ;  /* 0x00007610ff3f7816 */ /* 0x000fe4000000003f */
[----:B-1----:R-:W-:Y:S01]  /*1770*/  PRMT R69, RZ, 0x7610, R69 ;  /* 0x00007610ff457816 */ /* 0x002fe20000000045 */
[----:B------:R-:W-:Y:S01]  /*1780*/  IMAD.WIDE R88, R139, 0x2, R110 ;  /* 0x000000028b587825 */ /* 0x000fe200078e026e */
[----:B------:R1:W2:Y:S01]  /*1790*/  @P0 LDG.E.U16 R59, [R78.64] ;  /* 0x000000044e3b0981 */ /* 0x0002a2000c1e1500 */
[----:B0-----:R-:W-:Y:S02]  /*17a0*/  PRMT R71, RZ, 0x7610, R71 ;  /* 0x00007610ff477816 */ /* 0x001fe40000000047 */
[----:B------:R-:W-:Y:S01]  /*17b0*/  ISETP.GT.AND P0, PT, R153, 0x9, PT ;  /* 0x000000099900780c */ /* 0x000fe20003f04270 */
[----:B------:R0:W2:Y:S01]  /*17c0*/  @P2 LDG.E.U16 R63, [R82.64] ;  /* 0x00000004523f2981 */ /* 0x0000a2000c1e1500 */
[----:B------:R-:W-:Y:S01]  /*17d0*/  IMAD.WIDE R90, R137, 0x2, R110 ;  /* 0x00000002895a7825 */ /* 0x000fe200078e026e */
[----:B------:R-:W-:-:S02]  /*17e0*/  ISETP.GT.AND P2, PT, R153, 0xb, PT ;  /* 0x0000000b9900780c */ /* 0x000fc40003f44270 */
[----:B------:R0:W2:Y:S01]  /*17f0*/  @P3 LDG.E.U16 R69, [R88.64] ;  /* 0x0000000458453981 */ /* 0x0000a2000c1e1500 */
[----:B------:R-:W-:Y:S01]  /*1800*/  ISETP.GT.AND P3, PT, R153, 0xc, PT ;  /* 0x0000000c9900780c */ /* 0x000fe20003f64270 */
[----:B------:R-:W-:Y:S01]  /*1810*/  IMAD.WIDE R98, R133, 0x2, R110 ;  /* 0x0000000285627825 */ /* 0x000fe200078e026e */
[----:B-1----:R-:W-:Y:S01]  /*1820*/  PRMT R79, RZ, 0x7610, R79 ;  /* 0x00007610ff4f7816 */ /* 0x002fe2000000004f */
[----:B------:R1:W2:Y:S01]  /*1830*/  @P4 LDG.E.U16 R71, [R90.64] ;  /* 0x000000045a474981 */ /* 0x0002a2000c1e1500 */
[----:B------:R-:W-:Y:S01]  /*1840*/  ISETP.GT.AND P4, PT, R153, 0xd, PT ;  /* 0x0000000d9900780c */ /* 0x000fe20003f84270 */
[----:B------:R-:W-:Y:S01]  /*1850*/  IMAD.WIDE R96, R135, 0x2, R110 ;  /* 0x0000000287607825 */ /* 0x000fe200078e026e */
[----:B----4-:R-:W-:Y:S02]  /*1860*/  PRMT R77, RZ, 0x7610, R77 ;  /* 0x00007610ff4d7816 */ /* 0x010fe4000000004d */
[----:B------:R4:W2:Y:S01]  /*1870*/  @P1 LDG.E.U16 R79, [R98.64] ;  /* 0x00000004624f1981 */ /* 0x0008a2000c1e1500 */
[----:B------:R-:W-:Y:S01]  /*1880*/  ISETP.GT.AND P1, PT, R153, 0xf, PT ;  /* 0x0000000f9900780c */ /* 0x000fe20003f24270 */
[----:B------:R-:W-:Y:S01]  /*1890*/  IMAD.WIDE R112, R131, 0x2, R110 ;  /* 0x0000000283707825 */ /* 0x000fe200078e026e */
[----:B------:R-:W-:Y:S01]  /*18a0*/  PRMT R81, RZ, 0x7610, R81 ;  /* 0x00007610ff517816 */ /* 0x000fe20000000051 */
[----:B------:R1:W2:Y:S01]  /*18b0*/  @P0 LDG.E.U16 R77, [R96.64] ;  /* 0x00000004604d0981 */ /* 0x0002a2000c1e1500 */
[----:B0-----:R-:W-:Y:S01]  /*18c0*/  PRMT R83, RZ, 0x7610, R83 ;  /* 0x00007610ff537816 */ /* 0x001fe20000000053 */
[----:B------:R-:W-:Y:S01]  /*18d0*/  IMAD.WIDE R114, R129, 0x2, R110 ;  /* 0x0000000281727825 */ /* 0x000fe200078e026e */
[----:B------:R-:W-:-:S02]  /*18e0*/  PRMT R89, RZ, 0x7610, R89 ;  /* 0x00007610ff597816 */ /* 0x000fc40000000059 */
[----:B------:R0:W2:Y:S01]  /*18f0*/  @P2 LDG.E.U16 R81, [R112.64] ;  /* 0x0000000470512981 */ /* 0x0000a2000c1e1500 */
[----:B------:R-:W-:Y:S01]  /*1900*/  IMAD.WIDE R116, R109, 0x2, R110 ;  /* 0x000000026d747825 */ /* 0x000fe200078e026e */
[C---:B------:R-:W-:Y:S02]  /*1910*/  ISETP.GT.AND P0, PT, R153.reuse, 0xe, PT ;  /* 0x0000000e9900780c */ /* 0x040fe40003f04270 */
[----:B------:R0:W2:Y:S01]  /*1920*/  @P3 LDG.E.U16 R83, [R114.64] ;  /* 0x0000000472533981 */ /* 0x0000a2000c1e1500 */
[----:B-1----:R-:W-:Y:S02]  /*1930*/  PRMT R97, RZ, 0x7610, R97 ;  /* 0x00007610ff617816 */ /* 0x002fe40000000061 */
[----:B------:R-:W-:Y:S01]  /*1940*/  ISETP.GT.AND P2, PT, R153, 0x10, PT ;  /* 0x000000109900780c */ /* 0x000fe20003f44270 */
[----:B------:R1:W2:Y:S01]  /*1950*/  @P4 LDG.E.U16 R89, [R116.64] ;  /* 0x0000000474594981 */ /* 0x0002a2000c1e1500 */
[----:B0-----:R-:W-:Y:S01]  /*1960*/  IMAD.WIDE R114, R107, 0x2, R110 ;  /* 0x000000026b727825 */ /* 0x001fe200078e026e */
[----:B------:R-:W-:-:S02]  /*1970*/  ISETP.GT.AND P3, PT, R153, 0x11, PT ;  /* 0x000000119900780c */ /* 0x000fc40003f64270 */
[C---:B------:R-:W-:Y:S02]  /*1980*/  ISETP.GT.AND P4, PT, R153.reuse, 0x12, PT ;  /* 0x000000129900780c */ /* 0x040fe40003f84270 */
[----:B------:R0:W2:Y:S01]  /*1990*/  @P1 LDG.E.U16 R97, [R114.64] ;  /* 0x0000000472611981 */ /* 0x0000a2000c1e1500 */
[----:B------:R-:W-:Y:S01]  /*19a0*/  ISETP.GT.AND P1, PT, R153, 0x14, PT ;  /* 0x000000149900780c */ /* 0x000fe20003f24270 */
[----:B------:R-:W-:Y:S01]  /*19b0*/  IMAD.WIDE R112, R108, 0x2, R110 ;  /* 0x000000026c707825 */ /* 0x000fe200078e026e */
[----:B------:R-:W-:Y:S02]  /*19c0*/  PRMT R91, RZ, 0x7610, R91 ;  /* 0x00007610ff5b7816 */ /* 0x000fe4000000005b */
[----:B----4-:R-:W-:Y:S01]  /*19d0*/  PRMT R99, RZ, 0x7610, R99 ;  /* 0x00007610ff637816 */ /* 0x010fe20000000063 */
[----:B-1----:R-:W-:Y:S01]  /*19e0*/  IMAD.WIDE R116, R106, 0x2, R110 ;  /* 0x000000026a747825 */ /* 0x002fe200078e026e */
[----:B------:R-:W-:Y:S02]  /*19f0*/  PRMT R155, RZ, 0x7610, R155 ;  /* 0x00007610ff9b7816 */ /* 0x000fe4000000009b */
[----:B------:R-:W-:Y:S01]  /*1a00*/  PRMT R167, RZ, 0x7610, R167 ;  /* 0x00007610ffa77816 */ /* 0x000fe200000000a7 */
[----:B------:R1:W4:Y:S01]  /*1a10*/  @P0 LDG.E.U16 R91, [R112.64] ;  /* 0x00000004705b0981 */ /* 0x000322000c1e1500 */
[----:B------:R-:W-:Y:S01]  /*1a20*/  PRMT R171, RZ, 0x7610, R171 ;  /* 0x00007610ffab7816 */ /* 0x000fe200000000ab */
[--C-:B------:R-:W-:Y:S01]  /*1a30*/  IMAD.WIDE R120, R105, 0x2, R110.reuse ;  /* 0x0000000269787825 */ /* 0x100fe200078e026e */
[C---:B------:R-:W-:Y:S01]  /*1a40*/  ISETP.GT.AND P0, PT, R153.reuse, 0x13, PT ;  /* 0x000000139900780c */ /* 0x040fe20003f04270 */
[----:B------:R1:W2:Y:S01]  /*1a50*/  @P2 LDG.E.U16 R99, [R116.64] ;  /* 0x0000000474632981 */ /* 0x0002a2000c1e1500 */
[----:B------:R-:W-:Y:S01]  /*1a60*/  ISETP.GT.AND P2, PT, R153, 0x15, PT ;  /* 0x000000159900780c */ /* 0x000fe20003f44270 */
[----:B------:R-:W-:-:S02]  /*1a70*/  IMAD.WIDE R122, R104, 0x2, R110 ;  /* 0x00000002687a7825 */ /* 0x000fc400078e026e */
[----:B------:R1:W2:Y:S02]  /*1a80*/  @P3 LDG.E.U16 R155, [R120.64] ;  /* 0x00000004789b3981 */ /* 0x0002a4000c1e1500 */
[----:B0-----:R-:W-:Y:S01]  /*1a90*/  IMAD.WIDE R114, R102, 0x2, R110 ;  /* 0x0000000266727825 */ /* 0x001fe200078e026e */
[C---:B------:R-:W-:Y:S01]  /*1aa0*/  ISETP.GT.AND P3, PT, R153.reuse, 0x16, PT ;  /* 0x000000169900780c */ /* 0x040fe20003f64270 */
[----:B------:R0:W2:Y:S01]  /*1ab0*/  @P4 LDG.E.U16 R167, [R122.64] ;  /* 0x000000047aa74981 */ /* 0x0000a2000c1e1500 */
[----:B------:R-:W-:-:S03]  /*1ac0*/  ISETP.GT.AND P4, PT, R153, 0x17, PT ;  /* 0x000000179900780c */ /* 0x000fc60003f84270 */
[----:B------:R0:W2:Y:S01]  /*1ad0*/  @P1 LDG.E.U16 R171, [R114.64] ;  /* 0x0000000472ab1981 */ /* 0x0000a2000c1e1500 */
[----:B------:R-:W-:Y:S01]  /*1ae0*/  ISETP.GT.AND P1, PT, R153, 0x19, PT ;  /* 0x000000199900780c */ /* 0x000fe20003f24270 */
[----:B-1----:R-:W-:Y:S01]  /*1af0*/  IMAD.WIDE R112, R103, 0x2, R110 ;  /* 0x0000000267707825 */ /* 0x002fe200078e026e */
[----:B------:R-:W-:Y:S02]  /*1b00*/  PRMT R169, RZ, 0x7610, R169 ;  /* 0x00007610ffa97816 */ /* 0x000fe400000000a9 */
[----:B------:R-:W-:Y:S01]  /*1b10*/  PRMT R173, RZ, 0x7610, R173 ;  /* 0x00007610ffad7816 */ /* 0x000fe200000000ad */
[----:B------:R-:W-:Y:S01]  /*1b20*/  IMAD.WIDE R116, R101, 0x2, R110 ;  /* 0x0000000265747825 */ /* 0x000fe200078e026e */
[----:B------:R-:W-:Y:S02]  /*1b30*/  PRMT R175, RZ, 0x7610, R175 ;  /* 0x00007610ffaf7816 */ /* 0x000fe400000000af */
[----:B------:R-:W-:Y:S01]  /*1b40*/  PRMT R177, RZ, 0x7610, R177 ;  /* 0x00007610ffb17816 */ /* 0x000fe200000000b1 */
[----:B------:R1:W2:Y:S01]  /*1b50*/  @P0 LDG.E.U16 R169, [R112.64] ;  /* 0x0000000470a90981 */ /* 0x0002a2000c1e1500 */
[----:B------:R-:W-:Y:S01]  /*1b60*/  PRMT R181, RZ, 0x7610, R181 ;  /* 0x00007610ffb57816 */ /* 0x000fe200000000b5 */
[--C-:B------:R-:W-:Y:S01]  /*1b70*/  IMAD.WIDE R120, R100, 0x2, R110.reuse ;  /* 0x0000000264787825 */ /* 0x100fe200078e026e */
[C---:B------:R-:W-:Y:S01]  /*1b80*/  ISETP.GT.AND P0, PT, R153.reuse, 0x18, PT ;  /* 0x000000189900780c */ /* 0x040fe20003f04270 */
[----:B------:R1:W3:Y:S01]  /*1b90*/  @P2 LDG.E.U16 R173, [R116.64] ;  /* 0x0000000474ad2981 */ /* 0x0002e2000c1e1500 */
[----:B------:R-:W-:Y:S01]  /*1ba0*/  ISETP.GT.AND P2, PT, R153, 0x1a, PT ;  /* 0x0000001a9900780c */ /* 0x000fe20003f44270 */
[----:B0-----:R-:W-:-:S02]  /*1bb0*/  IMAD.WIDE R122, R51, 0x2, R110 ;  /* 0x00000002337a7825 */ /* 0x001fc400078e026e */
[----:B------:R0:W3:Y:S02]  /*1bc0*/  @P3 LDG.E.U16 R175, [R120.64] ;  /* 0x0000000478af3981 */ /* 0x0000e4000c1e1500 */
[----:B------:R-:W-:Y:S01]  /*1bd0*/  IMAD.WIDE R114, R49, 0x2, R110 ;  /* 0x0000000231727825 */ /* 0x000fe200078e026e */
[C---:B------:R-:W-:Y:S01]  /*1be0*/  ISETP.GT.AND P3, PT, R153.reuse, 0x1b, PT ;  /* 0x0000001b9900780c */ /* 0x040fe20003f64270 */
[----:B------:R0:W3:Y:S01]  /*1bf0*/  @P4 LDG.E.U16 R177, [R122.64] ;  /* 0x000000047ab14981 */ /* 0x0000e2000c1e1500 */
[----:B------:R-:W-:-:S03]  /*1c00*/  ISETP.GT.AND P4, PT, R153, 0x1c, PT ;  /* 0x0000001c9900780c */ /* 0x000fc60003f84270 */
[----:B------:R0:W3:Y:S01]  /*1c10*/  @P1 LDG.E.U16 R181, [R114.64] ;  /* 0x0000000472b51981 */ /* 0x0000e2000c1e1500 */
[----:B------:R-:W-:Y:S01]  /*1c20*/  ISETP.GT.AND P1, PT, R153, 0x1e, PT ;  /* 0x0000001e9900780c */ /* 0x000fe20003f24270 */
[----:B-1----:R-:W-:Y:S01]  /*1c30*/  IMAD.WIDE R112, R50, 0x2, R110 ;  /* 0x0000000232707825 */ /* 0x002fe200078e026e */
[----:B------:R-:W-:Y:S02]  /*1c40*/  PRMT R179, RZ, 0x7610, R179 ;  /* 0x00007610ffb37816 */ /* 0x000fe400000000b3 */
[----:B------:R-:W-:Y:S01]  /*1c50*/  PRMT R183, RZ, 0x7610, R183 ;  /* 0x00007610ffb77816 */ /* 0x000fe200000000b7 */
[----:B------:R-:W-:Y:S01]  /*1c60*/  IMAD.WIDE R116, R48, 0x2, R110 ;  /* 0x0000000230747825 */ /* 0x000fe200078e026e */
[----:B------:R-:W-:Y:S02]  /*1c70*/  PRMT R185, RZ, 0x7610, R185 ;  /* 0x00007610ffb97816 */ /* 0x000fe400000000b9 */
[----:B------:R-:W-:Y:S01]  /*1c80*/  PRMT R187, RZ, 0x7610, R187 ;  /* 0x00007610ffbb7816 */ /* 0x000fe200000000bb */
[----:B------:R1:W3:Y:S01]  /*1c90*/  @P0 LDG.E.U16 R179, [R112.64] ;  /* 0x0000000470b30981 */ /* 0x0002e2000c1e1500 */
[----:B------:R-:W-:Y:S01]  /*1ca0*/  PRMT R191, RZ, 0x7610, R191 ;  /* 0x00007610ffbf7816 */ /* 0x000fe200000000bf */
[--C-:B0-----:R-:W-:Y:S01]  /*1cb0*/  IMAD.WIDE R120, R47, 0x2, R110.reuse ;  /* 0x000000022f787825 */ /* 0x101fe200078e026e */
[C---:B------:R-:W-:Y:S01]  /*1cc0*/  ISETP.GT.AND P0, PT, R153.reuse, 0x1d, PT ;  /* 0x0000001d9900780c */ /* 0x040fe20003f04270 */
[----:B------:R0:W4:Y:S01]  /*1cd0*/  @P2 LDG.E.U16 R183, [R116.64] ;  /* 0x0000000474b72981 */ /* 0x000122000c1e1500 */
[----:B------:R-:W-:Y:S01]  /*1ce0*/  ISETP.GT.AND P2, PT, R153, 0x1f, PT ;  /* 0x0000001f9900780c */ /* 0x000fe20003f44270 */
[----:B------:R-:W-:-:S02]  /*1cf0*/  IMAD.WIDE R122, R46, 0x2, R110 ;  /* 0x000000022e7a7825 */ /* 0x000fc400078e026e */
[----:B------:R0:W4:Y:S02]  /*1d00*/  @P3 LDG.E.U16 R185, [R120.64] ;  /* 0x0000000478b93981 */ /* 0x000124000c1e1500 */
[----:B------:R-:W-:Y:S01]  /*1d10*/  IMAD.WIDE R114, R44, 0x2, R110 ;  /* 0x000000022c727825 */ /* 0x000fe200078e026e */
[C---:B------:R-:W-:Y:S01]  /*1d20*/  ISETP.GT.AND P3, PT, R153.reuse, 0x20, PT ;  /* 0x000000209900780c */ /* 0x040fe20003f64270 */
[----:B------:R0:W4:Y:S01]  /*1d30*/  @P4 LDG.E.U16 R187, [R122.64] ;  /* 0x000000047abb4981 */ /* 0x000122000c1e1500 */
[----:B------:R-:W-:-:S03]  /*1d40*/  ISETP.GT.AND P4, PT, R153, 0x21, PT ;  /* 0x000000219900780c */ /* 0x000fc60003f84270 */
[----:B------:R0:W4:Y:S01]  /*1d50*/  @P1 LDG.E.U16 R191, [R114.64] ;  /* 0x0000000472bf1981 */ /* 0x000122000c1e1500 */
[----:B------:R-:W-:Y:S01]  /*1d60*/  ISETP.GT.AND P1, PT, R153, 0x23, PT ;  /* 0x000000239900780c */ /* 0x000fe20003f24270 */
[----:B-1----:R-:W-:Y:S01]  /*1d70*/  IMAD.WIDE R112, R45, 0x2, R110 ;  /* 0x000000022d707825 */ /* 0x002fe200078e026e */
[----:B------:R-:W-:Y:S02]  /*1d80*/  PRMT R189, RZ, 0x7610, R189 ;  /* 0x00007610ffbd7816 */ /* 0x000fe400000000bd */
[----:B------:R-:W-:Y:S01]  /*1d90*/  PRMT R193, RZ, 0x7610, R193 ;  /* 0x00007610ffc17816 */ /* 0x000fe200000000c1 */
[----:B0-----:R-:W-:Y:S01]  /*1da0*/  IMAD.WIDE R116, R43, 0x2, R110 ;  /* 0x000000022b747825 */ /* 0x001fe200078e026e */
[----:B------:R-:W-:Y:S02]  /*1db0*/  PRMT R195, RZ, 0x7610, R195 ;  /* 0x00007610ffc37816 */ /* 0x000fe400000000c3 */
[----:B------:R-:W-:Y:S01]  /*1dc0*/  PRMT R197, RZ, 0x7610, R197 ;  /* 0x00007610ffc57816 */ /* 0x000fe200000000c5 */
[----:B------:R0:W4:Y:S01]  /*1dd0*/  @P0 LDG.E.U16 R189, [R112.64] ;  /* 0x0000000470bd0981 */ /* 0x000122000c1e1500 */
[----:B------:R-:W-:Y:S01]  /*1de0*/  PRMT R209, RZ, 0x7610, R209 ;  /* 0x00007610ffd17816 */ /* 0x000fe200000000d1 */
[--C-:B------:R-:W-:Y:S01]  /*1df0*/  IMAD.WIDE R120, R42, 0x2, R110.reuse ;  /* 0x000000022a787825 */ /* 0x100fe200078e026e */
[C---:B------:R-:W-:Y:S01]  /*1e00*/  ISETP.GT.AND P0, PT, R153.reuse, 0x22, PT ;  /* 0x000000229900780c */ /* 0x040fe20003f04270 */
[----:B------:R1:W4:Y:S01]  /*1e10*/  @P2 LDG.E.U16 R193, [R116.64] ;  /* 0x0000000474c12981 */ /* 0x000322000c1e1500 */
[----:B------:R-:W-:Y:S01]  /*1e20*/  ISETP.GT.AND P2, PT, R153, 0x24, PT ;  /* 0x000000249900780c */ /* 0x000fe20003f44270 */
[----:B------:R-:W-:-:S02]  /*1e30*/  IMAD.WIDE R122, R41, 0x2, R110 ;  /* 0x00000002297a7825 */ /* 0x000fc400078e026e */
[----:B------:R0:W4:Y:S02]  /*1e40*/  @P3 LDG.E.U16 R195, [R120.64] ;  /* 0x0000000478c33981 */ /* 0x000124000c1e1500 */
[----:B------:R-:W-:Y:S01]  /*1e50*/  IMAD.WIDE R114, R39, 0x2, R110 ;  /* 0x0000000227727825 */ /* 0x000fe200078e026e */
[C---:B------:R-:W-:Y:S01]  /*1e60*/  ISETP.GT.AND P3, PT, R153.reuse, 0x25, PT ;  /* 0x000000259900780c */ /* 0x040fe20003f64270 */
[----:B------:R1:W5:Y:S01]  /*1e70*/  @P4 LDG.E.U16 R197, [R122.64] ;  /* 0x000000047ac54981 */ /* 0x000362000c1e1500 */
[----:B------:R-:W-:-:S03]  /*1e80*/  ISETP.GT.AND P4, PT, R153, 0x26, PT ;  /* 0x000000269900780c */ /* 0x000fc60003f84270 */
[----:B------:R1:W5:Y:S01]  /*1e90*/  @P1 LDG.E.U16 R209, [R114.64] ;  /* 0x0000000472d11981 */ /* 0x000362000c1e1500 */
[----:B------:R-:W-:Y:S01]  /*1ea0*/  ISETP.GT.AND P1, PT, R153, 0x28, PT ;  /* 0x000000289900780c */ /* 0x000fe20003f24270 */
[----:B0-----:R-:W-:Y:S01]  /*1eb0*/  IMAD.WIDE R112, R40, 0x2, R110 ;  /* 0x0000000228707825 */ /* 0x001fe200078e026e */
[----:B------:R-:W-:Y:S02]  /*1ec0*/  PRMT R205, RZ, 0x7610, R205 ;  /* 0x00007610ffcd7816 */ /* 0x000fe400000000cd */
[----:B------:R-:W-:Y:S01]  /*1ed0*/  PRMT R207, RZ, 0x7610, R207 ;  /* 0x00007610ffcf7816 */ /* 0x000fe200000000cf */
[----:B-1----:R-:W-:Y:S01]  /*1ee0*/  IMAD.WIDE R116, R38, 0x2, R110 ;  /* 0x0000000226747825 */ /* 0x002fe200078e026e */
[----:B------:R-:W-:Y:S02]  /*1ef0*/  PRMT R203, RZ, 0x7610, R203 ;  /* 0x00007610ffcb7816 */ /* 0x000fe400000000cb */
[----:B------:R-:W-:Y:S01]  /*1f00*/  PRMT R201, RZ, 0x7610, R201 ;  /* 0x00007610ffc97816 */ /* 0x000fe200000000c9 */
[----:B------:R0:W5:Y:S01]  /*1f10*/  @P0 LDG.E.U16 R205, [R112.64] ;  /* 0x0000000470cd0981 */ /* 0x000162000c1e1500 */
[----:B------:R-:W-:Y:S01]  /*1f20*/  PRMT R211, RZ, 0x7610, R211 ;  /* 0x00007610ffd37816 */ /* 0x000fe200000000d3 */
[--C-:B------:R-:W-:Y:S01]  /*1f30*/  IMAD.WIDE R120, R37, 0x2, R110.reuse ;  /* 0x0000000225787825 */ /* 0x100fe200078e026e */
[C---:B------:R-:W-:Y:S01]  /*1f40*/  ISETP.GT.AND P0, PT, R153.reuse, 0x27, PT ;  /* 0x000000279900780c */ /* 0x040fe20003f04270 */
[----:B------:R1:W5:Y:S01]  /*1f50*/  @P2 LDG.E.U16 R207, [R116.64] ;  /* 0x0000000474cf2981 */ /* 0x000362000c1e1500 */
[----:B------:R-:W-:Y:S01]  /*1f60*/  ISETP.GT.AND P2, PT, R153, 0x29, PT ;  /* 0x000000299900780c */ /* 0x000fe20003f44270 */
[----:B------:R-:W-:-:S02]  /*1f70*/  IMAD.WIDE R122, R36, 0x2, R110 ;  /* 0x00000002247a7825 */ /* 0x000fc400078e026e */
[----:B------:R0:W5:Y:S02]  /*1f80*/  @P3 LDG.E.U16 R203, [R120.64] ;  /* 0x0000000478cb3981 */ /* 0x000164000c1e1500 */
        /* <DEDUP_REMOVED lines=34> */
[----:B------:R-:W-:-:S02]  /*21b0*/  IMAD.WIDE R120, R27, 0x2, R110 ;  /* 0x000000021b787825 */ /* 0x000fc400078e026e */
[----:B------:R1:W5:Y:S01]  /*21c0*/  @P2 LDG.E.U16 R223, [R116.64] ;  /* 0x0000000474df2981 */ /* 0x000362000c1e1500 */
[----:B------:R-:W-:Y:S01]  /*21d0*/  ISETP.GT.AND P2, PT, R153, 0x32, PT ;  /* 0x000000329900780c */ /* 0x000fe20003f44270 */
[--C-:B------:R-:W-:Y:S02]  /*21e0*/  IMAD.WIDE R122, R26, 0x2, R110.reuse ;  /* 0x000000021a7a7825 */ /* 0x100fe400078e026e */
[----:B------:R1:W5:Y:S02]  /*21f0*/  @P3 LDG.E.U16 R221, [R120.64] ;  /* 0x0000000478dd3981 */ /* 0x000364000c1e1500 */
[----:B0-----:R-:W-:Y:S01]  /*2200*/  IMAD.WIDE R112, R25, 0x2, R110 ;  /* 0x0000000219707825 */ /* 0x001fe200078e026e */
[C---:B------:R-:W-:Y:S01]  /*2210*/  ISETP.GT.AND P3, PT, R153.reuse, 0x33, PT ;  /* 0x000000339900780c */ /* 0x040fe20003f64270 */
[----:B------:R0:W5:Y:S01]  /*2220*/  @P4 LDG.E.U16 R229, [R122.64] ;  /* 0x000000047ae54981 */ /* 0x000162000c1e1500 */
[----:B------:R-:W-:-:S03]  /*2230*/  ISETP.GT.AND P4, PT, R153, 0x38, PT ;  /* 0x000000389900780c */ /* 0x000fc60003f84270 */
[----:B------:R0:W5:Y:S01]  /*2240*/  @P1 LDG.E.U16 R235, [R112.64] ;  /* 0x0000000470eb1981 */ /* 0x000162000c1e1500 */
[----:B------:R-:W-:Y:S01]  /*2250*/  ISETP.GT.AND P1, PT, R153, 0x34, PT ;  /* 0x000000349900780c */ /* 0x000fe20003f24270 */
[----:B------:R-:W-:Y:S01]  /*2260*/  IMAD.WIDE R114, R24, 0x2, R110 ;  /* 0x0000000218727825 */ /* 0x000fe200078e026e */
[----:B------:R-:W-:Y:S02]  /*2270*/  PRMT R233, RZ, 0x7610, R233 ;  /* 0x00007610ffe97816 */ /* 0x000fe400000000e9 */
[----:B------:R-:W-:Y:S01]  /*2280*/  PRMT R231, RZ, 0x7610, R231 ;  /* 0x00007610ffe77816 */ /* 0x000fe200000000e7 */
[----:B-1----:R-:W-:Y:S01]  /*2290*/  IMAD.WIDE R116, R23, 0x2, R110 ;  /* 0x0000000217747825 */ /* 0x002fe200078e026e */
[----:B------:R-:W-:Y:S02]  /*22a0*/  PRMT R237, RZ, 0x7610, R237 ;  /* 0x00007610ffed7816 */ /* 0x000fe400000000ed */
[----:B------:R1:W5:Y:S01]  /*22b0*/  @P2 LDG.E.U16 R233, [R114.64] ;  /* 0x0000000472e92981 */ /* 0x000362000c1e1500 */
[----:B------:R-:W-:Y:S01]  /*22c0*/  PRMT R241, RZ, 0x7610, R241 ;  /* 0x00007610fff17816 */ /* 0x000fe200000000f1 */
[--C-:B------:R-:W-:Y:S01]  /*22d0*/  IMAD.WIDE R120, R18, 0x2, R110.reuse ;  /* 0x0000000212787825 */ /* 0x100fe200078e026e */
[C---:B------:R-:W-:Y:S01]  /*22e0*/  ISETP.GT.AND P2, PT, R153.reuse, 0x35, PT ;  /* 0x000000359900780c */ /* 0x040fe20003f44270 */
[----:B------:R1:W5:Y:S02]  /*22f0*/  @P3 LDG.E.U16 R231, [R116.64] ;  /* 0x0000000474e73981 */ /* 0x000364000c1e1500 */
[----:B0-----:R-:W-:Y:S01]  /*2300*/  IMAD.WIDE R112, R22, 0x2, R110 ;  /* 0x0000000216707825 */ /* 0x001fe200078e026e */
[C---:B------:R-:W-:Y:S01]  /*2310*/  ISETP.GT.AND P0, PT, R153.reuse, RZ, PT ;  /* 0x000000ff9900720c */ /* 0x040fe20003f04270 */
[----:B------:R0:W5:Y:S01]  /*2320*/  @P4 LDG.E.U16 R237, [R120.64] ;  /* 0x0000000478ed4981 */ /* 0x000162000c1e1500 */
[----:B------:R-:W-:-:S02]  /*2330*/  ISETP.GT.AND P3, PT, R153, 0x36, PT ;  /* 0x000000369900780c */ /* 0x000fc40003f64270 */
[C---:B------:R-:W-:Y:S01]  /*2340*/  ISETP.GT.AND P4, PT, R153.reuse, 0x39, PT ;  /* 0x000000399900780c */ /* 0x040fe20003f84270 */
[----:B------:R0:W5:Y:S01]  /*2350*/  @P1 LDG.E.U16 R241, [R112.64] ;  /* 0x0000000470f11981 */ /* 0x000162000c1e1500 */
[----:B------:R-:W-:Y:S01]  /*2360*/  ISETP.GT.AND P1, PT, R153, 0x3b, PT ;  /* 0x0000003b9900780c */ /* 0x000fe20003f24270 */
[----:B-1----:R-:W-:Y:S01]  /*2370*/  IMAD.WIDE R114, R21, 0x2, R110 ;  /* 0x0000000215727825 */ /* 0x002fe200078e026e */
[----:B------:R-:W-:Y:S02]  /*2380*/  PRMT R243, RZ, 0x7610, R243 ;  /* 0x00007610fff37816 */ /* 0x000fe400000000f3 */
[----:B------:R-:W-:Y:S01]  /*2390*/  PRMT R239, RZ, 0x7610, R239 ;  /* 0x00007610ffef7816 */ /* 0x000fe200000000ef */
[----:B------:R-:W-:Y:S01]  /*23a0*/  IMAD.WIDE R116, R20, 0x2, R110 ;  /* 0x0000000214747825 */ /* 0x000fe200078e026e */
[----:B------:R-:W-:Y:S02]  /*23b0*/  PRMT R245, RZ, 0x7610, R245 ;  /* 0x00007610fff57816 */ /* 0x000fe400000000f5 */
[----:B------:R-:W-:Y:S01]  /*23c0*/  PRMT R249, RZ, 0x7610, R249 ;  /* 0x00007610fff97816 */ /* 0x000fe200000000f9 */
[----:B------:R1:W5:Y:S01]  /*23d0*/  @P2 LDG.E.U16 R243, [R114.64] ;  /* 0x0000000472f32981 */ /* 0x000362000c1e1500 */
[----:B------:R-:W-:Y:S01]  /*23e0*/  PRMT R58, RZ, 0x7610, R58 ;  /* 0x00007610ff3a7816 */ /* 0x000fe2000000003a */
[----:B0-----:R-:W-:Y:S01]  /*23f0*/  IMAD.WIDE R120, R17, 0x2, R110 ;  /* 0x0000000211787825 */ /* 0x001fe200078e026e */
[----:B------:R-:W-:Y:S01]  /*2400*/  ISETP.GT.AND P5, PT, R153, 0x3a, PT ;  /* 0x0000003a9900780c */ /* 0x000fe20003fa4270 */
[----:B------:R-:W5:Y:S01]  /*2410*/  @P0 LDG.E.U16 R239, [R110.64] ;  /* 0x000000046eef0981 */ /* 0x000f62000c1e1500 */
[----:B------:R-:W-:-:S03]  /*2420*/  PRMT R251, RZ, 0x7610, R251 ;  /* 0x00007610fffb7816 */ /* 0x000fc600000000fb */
[----:B------:R0:W5:Y:S01]  /*2430*/  @P3 LDG.E.U16 R245, [R116.64] ;  /* 0x0000000474f53981 */ /* 0x000162000c1e1500 */
[--C-:B-1----:R-:W-:Y:S01]  /*2440*/  IMAD.WIDE R114, R15, 0x2, R110.reuse ;  /* 0x000000020f727825 */ /* 0x102fe200078e026e */
[C---:B------:R-:W-:Y:S02]  /*2450*/  ISETP.GT.AND P0, PT, R153.reuse, 0x37, PT ;  /* 0x000000379900780c */ /* 0x040fe40003f04270 */
[----:B------:R1:W5:Y:S01]  /*2460*/  @P4 LDG.E.U16 R249, [R120.64] ;  /* 0x0000000478f94981 */ /* 0x000362000c1e1500 */
[C---:B------:R-:W-:Y:S02]  /*2470*/  ISETP.GT.AND P2, PT, R153.reuse, 0x3c, PT ;  /* 0x0000003c9900780c */ /* 0x040fe40003f44270 */
[C---:B------:R-:W-:Y:S01]  /*2480*/  ISETP.GT.AND P3, PT, R153.reuse, 0x3d, PT ;  /* 0x0000003d9900780c */ /* 0x040fe20003f64270 */
[----:B------:R0:W5:Y:S01]  /*2490*/  @P1 LDG.E.U16 R58, [R114.64] ;  /* 0x00000004723a1981 */ /* 0x000162000c1e1500 */
[C---:B------:R-:W-:Y:S02]  /*24a0*/  ISETP.GT.AND P4, PT, R153.reuse, 0x3e, PT ;  /* 0x0000003e9900780c */ /* 0x040fe40003f84270 */
[----:B------:R-:W-:Y:S01]  /*24b0*/  ISETP.GT.AND P1, PT, R153, 0x3f, PT ;  /* 0x0000003f9900780c */ /* 0x000fe20003f24270 */
[----:B------:R-:W-:Y:S01]  /*24c0*/  IMAD.WIDE R122, R16, 0x2, R110 ;  /* 0x00000002107a7825 */ /* 0x000fe200078e026e */
[----:B------:R-:W-:-:S02]  /*24d0*/  PRMT R247, RZ, 0x7610, R247 ;  /* 0x00007610fff77816 */ /* 0x000fc400000000f7 */
[----:B------:R-:W-:Y:S01]  /*24e0*/  PRMT R60, RZ, 0x7610, R60 ;  /* 0x00007610ff3c7816 */ /* 0x000fe2000000003c */
[----:B------:R-:W-:Y:S01]  /*24f0*/  IMAD.WIDE R112, R19, 0x2, R110 ;  /* 0x0000000213707825 */ /* 0x000fe200078e026e */
[----:B------:R1:W5:Y:S01]  /*2500*/  @P5 LDG.E.U16 R251, [R122.64] ;  /* 0x000000047afb5981 */ /* 0x000362000c1e1500 */
[----:B------:R-:W-:Y:S02]  /*2510*/  PRMT R62, RZ, 0x7610, R62 ;  /* 0x00007610ff3e7816 */ /* 0x000fe4000000003e */
[----:B0-----:R-:W-:Y:S01]  /*2520*/  IMAD.MOV.U32 R115, RZ, RZ, R199 ;  /* 0x000000ffff737224 */ /* 0x001fe200078e00c7 */
[----:B------:R-:W-:Y:S01]  /*2530*/  PRMT R68, RZ, 0x7610, R68 ;  /* 0x00007610ff447816 */ /* 0x000fe20000000044 */
[----:B------:R-:W-:Y:S01]  /*2540*/  IMAD.WIDE R116, R14, 0x2, R110 ;  /* 0x000000020e747825 */ /* 0x000fe200078e026e */
[----:B------:R-:W-:Y:S01]  /*2550*/  PRMT R199, RZ, 0x7610, R199 ;  /* 0x00007610ffc77816 */ /* 0x000fe200000000c7 */
[----:B------:R0:W5:Y:S02]  /*2560*/  @P0 LDG.E.U16 R247, [R112.64] ;  /* 0x0000000470f70981 */ /* 0x000164000c1e1500 */
[----:B------:R-:W-:-:S02]  /*2570*/  IMAD.WIDE R124, R12, 0x2, R110 ;  /* 0x000000020c7c7825 */ /* 0x000fc400078e026e */
[----:B------:R0:W5:Y:S02]  /*2580*/  @P2 LDG.E.U16 R60, [R116.64] ;  /* 0x00000004743c2981 */ /* 0x000164000c1e1500 */
[--C-:B-1----:R-:W-:Y:S02]  /*2590*/  IMAD.WIDE R122, R13, 0x2, R110.reuse ;  /* 0x000000020d7a7825 */ /* 0x102fe400078e026e */
[----:B------:R1:W5:Y:S02]  /*25a0*/  @P4 LDG.E.U16 R68, [R124.64] ;  /* 0x000000047c444981 */ /* 0x000364000c1e1500 */
[----:B------:R-:W-:Y:S02]  /*25b0*/  IMAD.WIDE R120, R11, 0x2, R110 ;  /* 0x000000020b787825 */ /* 0x000fe400078e026e */
[----:B------:R0:W5:Y:S04]  /*25c0*/  @P3 LDG.E.U16 R62, [R122.64] ;  /* 0x000000047a3e3981 */ /* 0x000168000c1e1500 */
[----:B------:R1:W5:Y:S04]  /*25d0*/  @P1 LDG.E.U16 R199, [R120.64] ;  /* 0x0000000478c71981 */ /* 0x000368000c1e1500 */
[----:B------:R-:W-:Y:S01]  /*25e0*/  BAR.SYNC.DEFER_BLOCKING 0x0 ;  /* 0x0000000000007b1d */ /* 0x000fe20000010000 */
[----:B------:R-:W-:Y:S01]  /*25f0*/  ISETP.GE.AND P0, PT, R4, R153, PT ;  /* 0x000000990400720c */ /* 0x000fe20003f06270 */
[----:B0-----:R-:W-:-:S02]  /*2600*/  IMAD.MOV.U32 R116, RZ, RZ, R56 ;  /* 0x000000ffff747224 */ /* 0x001fc400078e0038 */
[----:B------:R-:W-:Y:S02]  /*2610*/  IMAD.MOV.U32 R117, RZ, RZ, R127 ;  /* 0x000000ffff757224 */ /* 0x000fe400078e007f */
[----:B------:R-:W-:Y:S02]  /*2620*/  IMAD.MOV.U32 R112, RZ, RZ, R164 ;  /* 0x000000ffff707224 */ /* 0x000fe400078e00a4 */
[----:B------:R-:W-:Y:S01]  /*2630*/  IMAD.MOV.U32 R113, RZ, RZ, R165 ;  /* 0x000000ffff717224 */ /* 0x000fe200078e00a5 */
[----:B------:R-:W-:Y:S01]  /*2640*/  PRMT R56, RZ, 0x7610, R56 ;  /* 0x00007610ff387816 */ /* 0x000fe20000000038 */
[----:B------:R-:W-:Y:S01]  /*2650*/  IMAD.MOV.U32 R114, RZ, RZ, R198 ;  /* 0x000000ffff727224 */ /* 0x000fe200078e00c6 */
[----:B------:R-:W-:Y:S01]  /*2660*/  PRMT R82, RZ, 0x7610, R82 ;  /* 0x00007610ff527816 */ /* 0x000fe20000000052 */
[----:B------:R-:W-:Y:S01]  /*2670*/  IMAD.WIDE R122, R151, 0x2, R116 ;  /* 0x00000002977a7825 */ /* 0x000fe200078e0274 */
[----:B------:R-:W-:-:S03]  /*2680*/  PRMT R76, RZ, 0x7610, R76 ;  /* 0x00007610ff4c7816 */ /* 0x000fc6000000004c */
[----:B------:R-:W-:-:S04]  /*2690*/  IMAD.WIDE R126, R151, 0x2, R112 ;  /* 0x00000002977e7825 */ /* 0x000fc800078e0270 */
[----:B-1----:R-:W-:Y:S01]  /*26a0*/  IMAD.WIDE R124, R151, 0x2, R114 ;  /* 0x00000002977c7825 */ /* 0x002fe200078e0272 */
[----:B------:R0:W5:Y:S03]  /*26b0*/  @!P0 LDG.E.U16 R56, [R122.64] ;  /* 0x000000047a388981 */ /* 0x000166000c1e1500 */
[----:B------:R-:W-:Y:S02]  /*26c0*/  IMAD.MOV.U32 R120, RZ, RZ, R158 ;  /* 0x000000ffff787224 */ /* 0x000fe400078e009e */
[----:B------:R-:W-:Y:S01]  /*26d0*/  IMAD.MOV.U32 R121, RZ, RZ, R159 ;  /* 0x000000ffff797224 */ /* 0x000fe200078e009f */
[----:B------:R1:W5:Y:S01]  /*26e0*/  @!P0 LDG.E.U16 R82, [R126.64] ;  /* 0x000000047e528981 */ /* 0x000362000c1e1500 */
[----:B------:R-:W-:-:S03]  /*26f0*/  PRMT R96, RZ, 0x7610, R96 ;  /* 0x00007610ff607816 */ /* 0x000fc60000000060 */
[----:B------:R1:W5:Y:S01]  /*2700*/  @!P0 LDG.E.U16 R76, [R124.64] ;  /* 0x000000047c4c8981 */ /* 0x000362000c1e1500 */
[----:B0-----:R-:W-:Y:S02]  /*2710*/  IMAD.MOV.U32 R122, RZ, RZ, R52 ;  /* 0x000000ffff7a7224 */ /* 0x001fe400078e0034 */
[----:B------:R-:W-:Y:S02]  /*2720*/  IMAD.MOV.U32 R123, RZ, RZ, R157 ;  /* 0x000000ffff7b7224 */ /* 0x000fe400078e009d */
[----:B-1----:R-:W-:Y:S02]  /*2730*/  IMAD.MOV.U32 R126, RZ, RZ, R160 ;  /* 0x000000ffff7e7224 */ /* 0x002fe400078e00a0 */
[----:B------:R-:W-:Y:S02]  /*2740*/  IMAD.MOV.U32 R127, RZ, RZ, R161 ;  /* 0x000000ffff7f7224 */ /* 0x000fe400078e00a1 */
[----:B------:R-:W-:Y:S02]  /*2750*/  IMAD.MOV.U32 R124, RZ, RZ, R54 ;  /* 0x000000ffff7c7224 */ /* 0x000fe400078e0036 */
[----:B------:R-:W-:Y:S01]  /*2760*/  IMAD.MOV.U32 R125, RZ, RZ, R163 ;  /* 0x000000ffff7d7224 */ /* 0x000fe200078e00a3 */
[----:B------:R-:W-:Y:S01]  /*2770*/  PRMT R78, RZ, 0x7610, R78 ;  /* 0x00007610ff4e7816 */ /* 0x000fe2000000004e */
[----:B------:R-:W-:Y:S01]  /*2780*/  IMAD.WIDE R156, R151, 0x2, R122 ;  /* 0x00000002979c7825 */ /* 0x000fe200078e027a */
[----:B------:R-:W-:-:S02]  /*2790*/  PRMT R98, RZ, 0x7610, R98 ;  /* 0x00007610ff627816 */ /* 0x000fc40000000062 */
[----:B------:R-:W-:Y:S01]  /*27a0*/  PRMT R80, RZ, 0x7610, R80 ;  /* 0x00007610ff507816 */ /* 0x000fe20000000050 */
[C---:B------:R-:W-:Y:S01]  /*27b0*/  IMAD.WIDE R158, R151.reuse, 0x2, R126 ;  /* 0x00000002979e7825 */ /* 0x040fe200078e027e */
[----:B------:R-:W-:Y:S01]  /*27c0*/  PRMT R152, RZ, 0x7610, R152 ;  /* 0x00007610ff987816 */ /* 0x000fe20000000098 */
[----:B------:R-:W5:Y:S02]  /*27d0*/  @!P0 LDG.E.U16 R96, [R156.64] ;  /* 0x000000049c608981 */ /* 0x000f64000c1e1500 */
[C---:B------:R-:W-:Y:S02]  /*27e0*/  IMAD.WIDE R160, R151.reuse, 0x2, R120 ;  /* 0x0000000297a07825 */ /* 0x040fe400078e0278 */
[----:B------:R-:W5:Y:S02]  /*27f0*/  @!P0 LDG.E.U16 R78, [R158.64] ;  /* 0x000000049e4e8981 */ /* 0x000f64000c1e1500 */
[C---:B------:R-:W-:Y:S02]  /*2800*/  IMAD.WIDE R162, R151.reuse, 0x2, R124 ;  /* 0x0000000297a27825 */ /* 0x040fe400078e027c */
[----:B------:R-:W5:Y:S02]  /*2810*/  @!P0 LDG.E.U16 R98, [R160.64] ;  /* 0x00000004a0628981 */ /* 0x000f64000c1e1500 */
[----:B------:R-:W-:-:S02]  /*2820*/  IMAD.WIDE R164, R151, 0x2, R118 ;  /* 0x0000000297a47825 */ /* 0x000fc400078e0276 */
[----:B------:R-:W5:Y:S04]  /*2830*/  @!P0 LDG.E.U16 R80, [R162.64] ;  /* 0x00000004a2508981 */ /* 0x000f68000c1e1500 */
[----:B------:R-:W5:Y:S04]  /*2840*/  @!P0 LDG.E.U16 R152, [R164.64] ;  /* 0x00000004a4988981 */ /* 0x000f68000c1e1500 */
[----:B--2---:R-:W-:Y:S04]  /*2850*/  STS.U16 [R8+0x800], R71 ;  /* 0x0008004708007388 */ /* 0x004fe80000000400 */
[----:B------:R-:W-:Y:S04]  /*2860*/  STS.U16 [R8+0x1000], R99 ;  /* 0x0010006308007388 */ /* 0x000fe80000000400 */
[----:B---3--:R-:W-:Y:S04]  /*2870*/  STS.U16 [R8+0x1800], R179 ;  /* 0x001800b308007388 */ /* 0x008fe80000000400 */
[----:B----4-:R-:W-:Y:S04]  /*2880*/  STS.U16 [R8+0x2000], R195 ;  /* 0x002000c308007388 */ /* 0x010fe80000000400 */
[----:B-----5:R-:W-:Y:S04]  /*2890*/  STS.U16 [R8+0x2800], R211 ;  /* 0x002800d308007388 */ /* 0x020fe80000000400 */
[----:B------:R-:W-:Y:S04]  /*28a0*/  STS.U16 [R8+0x3000], R229 ;  /* 0x003000e508007388 */ /* 0x000fe80000000400 */
[----:B------:R-:W-:Y:S04]  /*28b0*/  STS.U16 [R8+0x3800], R237 ;  /* 0x003800ed08007388 */ /* 0x000fe80000000400 */
[----:B------:R-:W-:Y:S04]  /*28c0*/  STS.U16 [R8], R239 ;  /* 0x000000ef08007388 */ /* 0x000fe80000000400 */
[----:B------:R-:W-:Y:S04]  /*28d0*/  STS.U16 [R128+0x100], R53 ;  /* 0x0001003580007388 */ /* 0x000fe80000000400 */
        /* <DEDUP_REMOVED lines=63> */
[----:B------:R-:W-:Y:S06]  /*2cd0*/  BAR.SYNC.DEFER_BLOCKING 0x0 ;  /* 0x0000000000007b1d */ /* 0x000fec0000010000 */
[----:B------:R-:W-:Y:S04]  /*2ce0*/  LDSM.16.MT88.4 R68, [R7] ;  /* 0x000000000744783b */ /* 0x000fe80000004200 */
[----:B------:R-:W0:Y:S04]  /*2cf0*/  LDSM.16.M88.4 R52, [R6+0x4000] ;  /* 0x004000000634783b */ /* 0x000e280000000200 */
[----:B------:R-:W1:Y:S04]  /*2d00*/  LDSM.16.M88.4 R56, [R6+0x4400] ;  /* 0x004400000638783b */ /* 0x000e680000000200 */
[----:B------:R-:W2:Y:S04]  /*2d10*/  LDSM.16.MT88.4 R88, [R7+0x80] ;  /* 0x000080000758783b */ /* 0x000ea80000004200 */
[----:B------:R-:W3:Y:S04]  /*2d20*/  LDSM.16.MT88.4 R60, [R7+0x1000] ;  /* 0x00100000073c783b */ /* 0x000ee80000004200 */
[----:B------:R-:W-:Y:S04]  /*2d30*/  LDSM.16.MT88.4 R76, [R7+0x2000] ;  /* 0x00200000074c783b */ /* 0x000fe80000004200 */
[----:B------:R-:W-:Y:S04]  /*2d40*/  LDSM.16.M88.4 R80, [R148+0x4000] ;  /* 0x004000009450783b */ /* 0x000fe80000000200 */
[----:B------:R-:W-:Y:S01]  /*2d50*/  LDSM.16.MT88.4 R96, [R7+0x2080] ;  /* 0x002080000760783b */ /* 0x000fe20000004200 */
[C---:B0-----:R-:W-:Y:S08]  /*2d60*/  HMMA.16816.F32.BF16 R92, R68.reuse, R52, R92 ;  /* 0x00000034445c723c */ /* 0x041ff0000004185c */
[----:B-1----:R-:W-:Y:S01]  /*2d70*/  HMMA.16816.F32.BF16 R64, R68, R56, R64 ;  /* 0x000000384440723c */ /* 0x002fe20000041840 */
[----:B------:R-:W0:Y:S07]  /*2d80*/  LDSM.16.MT88.4 R68, [R7+0x1080] ;  /* 0x001080000744783b */ /* 0x000e2e0000004200 */
[C---:B--2---:R-:W-:Y:S08]  /*2d90*/  HMMA.16816.F32.BF16 R72, R88.reuse, R52, R72 ;  /* 0x000000345848723c */ /* 0x044ff00000041848 */
[----:B------:R-:W-:Y:S01]  /*2da0*/  HMMA.16816.F32.BF16 R84, R88, R56, R84 ;  /* 0x000000385854723c */ /* 0x000fe20000041854 */
[----:B------:R-:W1:Y:S07]  /*2db0*/  LDSM.16.M88.4 R88, [R148+0x4400] ;  /* 0x004400009458783b */ /* 0x000e6e0000000200 */
[C---:B---3--:R-:W-:Y:S08]  /*2dc0*/  HMMA.16816.F32.BF16 R92, R60.reuse, R54, R92 ;  /* 0x000000363c5c723c */ /* 0x048ff0000004185c */
[----:B------:R-:W-:Y:S08]  /*2dd0*/  HMMA.16816.F32.BF16 R64, R60, R58, R64 ;  /* 0x0000003a3c40723c */ /* 0x000ff00000041840 */
[C---:B0-----:R-:W-:Y:S01]  /*2de0*/  HMMA.16816.F32.BF16 R72, R68.reuse, R54, R72 ;  /* 0x000000364448723c */ /* 0x041fe20000041848 */
[----:B------:R-:W0:Y:S07]  /*2df0*/  LDSM.16.MT88.4 R52, [R7+0x3000] ;  /* 0x003000000734783b */ /* 0x000e2e0000004200 */
[----:B------:R-:W-:Y:S01]  /*2e00*/  HMMA.16816.F32.BF16 R68, R68, R58, R84 ;  /* 0x0000003a4444723c */ /* 0x000fe20000041854 */
[----:B------:R-:W2:Y:S07]  /*2e10*/  LDSM.16.MT88.4 R84, [R7+0x3080] ;  /* 0x003080000754783b */ /* 0x000eae0000004200 */
[C---:B------:R-:W-:Y:S08]  /*2e20*/  HMMA.16816.F32.BF16 R92, R76.reuse, R80, R92 ;  /* 0x000000504c5c723c */ /* 0x040ff0000004185c */
[----:B-1----:R-:W-:Y:S08]  /*2e30*/  HMMA.16816.F32.BF16 R64, R76, R88, R64 ;  /* 0x000000584c40723c */ /* 0x002ff00000041840 */
[C---:B------:R-:W-:Y:S08]  /*2e40*/  HMMA.16816.F32.BF16 R72, R96.reuse, R80, R72 ;  /* 0x000000506048723c */ /* 0x040ff00000041848 */
[----:B------:R-:W-:Y:S01]  /*2e50*/  HMMA.16816.F32.BF16 R68, R96, R88, R68 ;  /* 0x000000586044723c */ /* 0x000fe20000041844 */
[----:B------:R-:W-:-:S04]  /*2e60*/  IADD3 R150, R150, -0x1, RZ ;  /* 0xffffffff96967810 */ /* 0x000fc80007ffe0ff */
[----:B------:R-:W-:Y:S01]  /*2e70*/  ISETP.NE.U32.AND P0, PT, R150, RZ, PT ;  /* 0x000000ff9600720c */ /* 0x000fe20003f05070 */
[----:B------:R-:W-:Y:S02]  /*2e80*/  IMAD.WIDE R56, R9, 0x2, R116 ;  /* 0x0000000209387825 */ /* 0x000fe400078e0274 */
[----:B0-----:R-:W-:Y:S01]  /*2e90*/  HMMA.16816.F32.BF16 R92, R52, R82, R92 ;  /* 0x00000052345c723c */ /* 0x001fe2000004185c */
[----:B------:R-:W-:Y:S01]  /*2ea0*/  IADD3 R153, R153, -0x40, RZ ;  /* 0xffffffc099997810 */ /* 0x000fe20007ffe0ff */
[----:B------:R-:W-:-:S06]  /*2eb0*/  IMAD.WIDE R160, R9, 0x2, R126 ;  /* 0x0000000209a07825 */ /* 0x000fcc00078e027e */
[----:B------:R-:W-:Y:S01]  /*2ec0*/  HMMA.16816.F32.BF16 R64, R52, R90, R64 ;  /* 0x0000005a3440723c */ /* 0x000fe20000041840 */
[----:B------:R-:W-:-:S06]  /*2ed0*/  IMAD.WIDE R118, R9, 0x2, R118 ;  /* 0x0000000209767825 */ /* 0x000fcc00078e0276 */
[C---:B------:R-:W-:Y:S01]  /*2ee0*/  IMAD.WIDE R52, R9.reuse, 0x2, R122 ;  /* 0x0000000209347825 */ /* 0x040fe200078e027a */
[----:B--2---:R-:W-:Y:S03]  /*2ef0*/  HMMA.16816.F32.BF16 R72, R84, R82, R72 ;  /* 0x000000525448723c */ /* 0x004fe60000041848 */
[----:B------:R-:W-:-:S05]  /*2f00*/  IMAD.WIDE R54, R9, 0x2, R124 ;  /* 0x0000000209367825 */ /* 0x000fca00078e027c */
[----:B------:R-:W-:Y:S01]  /*2f10*/  HMMA.16816.F32.BF16 R84, R84, R90, R68 ;  /* 0x0000005a5454723c */ /* 0x000fe20000041844 */
[----:B------:R-:W-:-:S04]  /*2f20*/  IMAD.WIDE R158, R9, 0x2, R120 ;  /* 0x00000002099e7825 */ /* 0x000fc800078e0278 */
[----:B------:R-:W-:-:S04]  /*2f30*/  IMAD.WIDE R164, R9, 0x2, R112 ;  /* 0x0000000209a47825 */ /* 0x000fc800078e0270 */
[----:B------:R-:W-:Y:S02]  /*2f40*/  IMAD.MOV.U32 R157, RZ, RZ, R53 ;  /* 0x000000ffff9d7224 */ /* 0x000fe400078e0035 */
[----:B------:R-:W-:Y:S02]  /*2f50*/  IMAD.MOV.U32 R163, RZ, RZ, R55 ;  /* 0x000000ffffa37224 */ /* 0x000fe400078e0037 */
[----:B------:R-:W-:-:S04]  /*2f60*/  IMAD.WIDE R198, R9, 0x2, R114 ;  /* 0x0000000209c67825 */ /* 0x000fc800078e0272 */
[----:B------:R-:W-:-:S04]  /*2f70*/  IMAD.WIDE R110, R10, 0x2, R110 ;  /* 0x000000020a6e7825 */ /* 0x000fc800078e026e */
[----:B------:R-:W-:Y:S01]  /*2f80*/  IMAD.MOV.U32 R127, RZ, RZ, R57 ;  /* 0x000000ffff7f7224 */ /* 0x000fe200078e0039 */
[----:B------:R-:W-:Y:S01]  /*2f90*/  @!P0 CALL.REL.NOINC `(.L_x_1) ;  /* 0x0000001000008944 */ /* 0x000fe20003c00000 */
[----:B------:R-:W-:Y:S05]  /*2fa0*/  BRA `(.L_x_2) ;  /* 0xffffe62000007947 */ /* 0x000fea000383ffff */
.L_x_1:
[----:B------:R-:W-:-:S01]  /*2fb0*/  NOP ;  /* 0x0000000000007918 */ /* 0x000fc20000000000 */
[----:B------:R-:W-:Y:S02]  /*2fc0*/  F2FP.BF16.PACK_AB R87, R87, R86 ;  /* 0x000000565757723e */ /* 0x000fe400000010ff */
[----:B------:R-:W-:Y:S02]  /*2fd0*/  F2FP.BF16.PACK_AB R67, R67, R66 ;  /* 0x000000424343723e */ /* 0x000fe400000010ff */
[----:B------:R-:W-:Y:S02]  /*2fe0*/  F2FP.BF16.PACK_AB R85, R85, R84 ;  /* 0x000000545555723e */ /* 0x000fe400000010ff */
[----:B------:R-:W-:Y:S02]  /*2ff0*/  F2FP.BF16.PACK_AB R65, R65, R64 ;  /* 0x000000404141723e */ /* 0x000fe400000010ff */
[----:B------:R-:W-:Y:S02]  /*3000*/  F2FP.BF16.PACK_AB R86, R75, R74 ;  /* 0x0000004a4b56723e */ /* 0x000fe400000010ff */
[----:B------:R-:W-:-:S02]  /*3010*/  F2FP.BF16.PACK_AB R66, R95, R94 ;  /* 0x0000005e5f42723e */ /* 0x000fc400000010ff */
[----:B------:R-:W-:Y:S02]  /*3020*/  F2FP.BF16.PACK_AB R84, R73, R72 ;  /* 0x000000484954723e */ /* 0x000fe400000010ff */
[----:B------:R-:W-:Y:S02]  /*3030*/  F2FP.BF16.PACK_AB R64, R93, R92 ;  /* 0x0000005c5d40723e */ /* 0x000fe400000010ff */
.L_x_0:
[----:B------:R-:W-:Y:S01]  /*3040*/  BAR.SYNC.DEFER_BLOCKING 0x0 ;  /* 0x0000000000007b1d */ /* 0x000fe20000010000 */
[C---:B------:R-:W-:Y:S01]  /*3050*/  IMAD.SHL.U32 R4, R0.reuse, 0x8, RZ ;  /* 0x0000000800047824 */ /* 0x040fe200078e00ff */
[----:B------:R-:W-:Y:S01]  /*3060*/  SHF.R.S32.HI R9, RZ, 0x4, R0 ;  /* 0x00000004ff097819 */ /* 0x000fe20000011400 */
[C---:B------:R-:W-:Y:S01]  /*3070*/  IMAD.SHL.U32 R6, R0.reuse, 0x4, RZ ;  /* 0x0000000400067824 */ /* 0x040fe200078e00ff */
[C---:B------:R-:W-:Y:S01]  /*3080*/  LOP3.LUT R7, R0.reuse, 0xc, RZ, 0xc0, !PT ;  /* 0x0000000c00077812 */ /* 0x040fe200078ec0ff */
[----:B------:R-:W-:Y:S01]  /*3090*/  IMAD.SHL.U32 R8, R0, 0x20, RZ ;  /* 0x0000002000087824 */ /* 0x000fe200078e00ff */
[----:B------:R-:W-:Y:S02]  /*30a0*/  LOP3.LUT R5, R4, 0x78, RZ, 0xc0, !PT ;  /* 0x0000007804057812 */ /* 0x000fe400078ec0ff */
[----:B------:R-:W-:-:S02]  /*30b0*/  SGXT R0, R9, 0x1 ;  /* 0x000000010900781a */ /* 0x000fc40000000200 */
[----:B------:R-:W-:Y:S02]  /*30c0*/  LOP3.LUT R5, R5, 0x180, R6, 0xf8, !PT ;  /* 0x0000018005057812 */ /* 0x000fe400078ef806 */
[----:B------:R-:W-:Y:S02]  /*30d0*/  LOP3.LUT R8, R8, 0x60, RZ, 0xc0, !PT ;  /* 0x0000006008087812 */ /* 0x000fe400078ec0ff */
[----:B------:R-:W-:Y:S02]  /*30e0*/  LOP3.LUT R5, R5, 0x408, R0, 0x78, !PT ;  /* 0x0000040805057812 */ /* 0x000fe400078e7800 */
[----:B------:R-:W-:Y:S01]  /*30f0*/  LOP3.LUT R4, R4, 0x380, RZ, 0xc0, !PT ;  /* 0x0000038004047812 */ /* 0x000fe200078ec0ff */
[----:B------:R-:W-:Y:S01]  /*3100*/  IMAD R9, R7, 0x100, R8 ;  /* 0x0000010007097824 */ /* 0x000fe200078e0208 */
[----:B------:R-:W-:Y:S02]  /*3110*/  LOP3.LUT R6, R5, 0x10, RZ, 0x3c, !PT ;  /* 0x0000001005067812 */ /* 0x000fe400078e3cff */
[C---:B------:R-:W-:Y:S01]  /*3120*/  ISETP.GE.AND P0, PT, R3.reuse, c[0x0][0x178], PT ;  /* 0x00005e0003007a0c */ /* 0x040fe20003f06270 */
[----:B------:R-:W-:Y:S01]  /*3130*/  IMAD.IADD R4, R4, 0x1, R9 ;  /* 0x0000000104047824 */ /* 0x000fe200078e0209 */
[C---:B------:R-:W-:Y:S01]  /*3140*/  IADD3 R0, R2.reuse, 0x2, RZ ;  /* 0x0000000202007810 */ /* 0x040fe20007ffe0ff */
[----:B------:R-:W-:Y:S01]  /*3150*/  IMAD R3, R3, c[0x0][0x194], RZ ;  /* 0x0000650003037a24 */ /* 0x000fe200078e02ff */
[----:B------:R-:W-:Y:S01]  /*3160*/  STS.64 [R5], R64 ;  /* 0x0000004005007388 */ /* 0x000fe20000000a00 */
[----:B------:R-:W-:Y:S01]  /*3170*/  IMAD R7, R7, 0x2, R4 ;  /* 0x0000000207077824 */ /* 0x000fe200078e0204 */
[----:B------:R-:W-:-:S02]  /*3180*/  IADD3 R4, R2, 0x1, RZ ;  /* 0x0000000102047810 */ /* 0x000fc40007ffe0ff */
[----:B------:R0:W-:Y:S01]  /*3190*/  STS.64 [R5+0x200], R84 ;  /* 0x0002005405007388 */ /* 0x0001e20000000a00 */
[----:B------:R-:W-:Y:S02]  /*31a0*/  LEA R24, P1, R3, c[0x0][0x170], 0x1 ;  /* 0x00005c0003187a11 */ /* 0x000fe400078208ff */
[C---:B------:R-:W-:Y:S01]  /*31b0*/  LOP3.LUT R8, R7.reuse, 0x8, RZ, 0x3c, !PT ;  /* 0x0000000807087812 */ /* 0x040fe200078e3cff */
[----:B------:R-:W-:Y:S01]  /*31c0*/  STS.64 [R6+0x800], R66 ;  /* 0x0008004206007388 */ /* 0x000fe20000000a00 */
[----:B------:R-:W-:Y:S02]  /*31d0*/  LOP3.LUT R10, R7, 0x18, RZ, 0x3c, !PT ;  /* 0x00000018070a7812 */ /* 0x000fe400078e3cff */
[----:B------:R-:W-:Y:S01]  /*31e0*/  ISETP.LT.AND P3, PT, R0, c[0x0][0x17c], !P0 ;  /* 0x00005f0000007a0c */ /* 0x000fe20004761270 */
[----:B------:R1:W-:Y:S04]  /*31f0*/  STS.64 [R6+0xa00], R86 ;  /* 0x000a005606007388 */ /* 0x0003e80000000a00 */
[----:B------:R-:W-:Y:S01]  /*3200*/  BAR.SYNC.DEFER_BLOCKING 0x0 ;  /* 0x0000000000007b1d */ /* 0x000fe20000010000 */
[C---:B0-----:R-:W-:Y:S01]  /*3210*/  IMAD R5, R2.reuse, c[0x0][0x198], RZ ;  /* 0x0000660002057a24 */ /* 0x041fe200078e02ff */
[----:B------:R-:W-:-:S02]  /*3220*/  ISETP.LT.AND P5, PT, R2, c[0x0][0x17c], !P0 ;  /* 0x00005f0002007a0c */ /* 0x000fc400047a1270 */
[----:B------:R-:W-:Y:S02]  /*3230*/  IADD3 R0, R2, 0x3, RZ ;  /* 0x0000000302007810 */ /* 0x000fe40007ffe0ff */
[----:B------:R-:W-:Y:S02]  /*3240*/  ISETP.LT.AND P4, PT, R4, c[0x0][0x17c], !P0 ;  /* 0x00005f0004007a0c */ /* 0x000fe40004781270 */
[----:B------:R-:W-:Y:S02]  /*3250*/  LEA.HI.X.SX32 R26, R3, c[0x0][0x174], 0x1, P1 ;  /* 0x00005d00031a7a11 */ /* 0x000fe400008f0eff */
[C---:B------:R-:W-:Y:S02]  /*3260*/  LEA R4, P1, R5.reuse, R24, 0x1 ;  /* 0x0000001805047211 */ /* 0x040fe400078208ff */
[----:B------:R-:W-:Y:S02]  /*3270*/  ISETP.LT.AND P2, PT, R0, c[0x0][0x17c], !P0 ;  /* 0x00005f0000007a0c */ /* 0x000fe40004741270 */
[----:B------:R-:W-:-:S02]  /*3280*/  IADD3 R3, R5, c[0x0][0x198], RZ ;  /* 0x0000660005037a10 */ /* 0x000fc40007ffe0ff */
[----:B------:R-:W-:Y:S02]  /*3290*/  IADD3 R0, R2, 0x4, RZ ;  /* 0x0000000402007810 */ /* 0x000fe40007ffe0ff */
[----:B------:R-:W-:Y:S02]  /*32a0*/  LEA.HI.X.SX32 R5, R5, R26, 0x1, P1 ;  /* 0x0000001a05057211 */ /* 0x000fe400008f0eff */
[C---:B-1----:R-:W-:Y:S02]  /*32b0*/  LEA R6, P6, R3.reuse, R24, 0x1 ;  /* 0x0000001803067211 */ /* 0x042fe400078c08ff */
[----:B------:R-:W-:Y:S01]  /*32c0*/  ISETP.LT.AND P1, PT, R0, c[0x0][0x17c], !P0 ;  /* 0x00005f0000007a0c */ /* 0x000fe20004721270 */
[----:B------:R-:W0:Y:S01]  /*32d0*/  LDS.64 R16, [R7] ;  /* 0x0000000007107984 */ /* 0x000e220000000a00 */
[----:B------:R-:W-:Y:S02]  /*32e0*/  IADD3 R9, R3, c[0x0][0x198], RZ ;  /* 0x0000660003097a10 */ /* 0x000fe40007ffe0ff */
[----:B------:R-:W-:Y:S01]  /*32f0*/  IADD3 R0, R2, 0x5, RZ ;  /* 0x0000000502007810 */ /* 0x000fe20007ffe0ff */
[----:B------:R1:W2:Y:S04]  /*3300*/  LDS.64 R18, [R8] ;  /* 0x0000000008127984 */ /* 0x0002a80000000a00 */
[----:B------:R-:W-:Y:S01]  /*3310*/  LDS.64 R22, [R10] ;  /* 0x000000000a167984 */ /* 0x000fe20000000a00 */
[----:B-1----:R-:W-:-:S02]  /*3320*/  LOP3.LUT R8, R7, 0x10, RZ, 0x3c, !PT ;  /* 0x0000001007087812 */ /* 0x002fc400078e3cff */
[----:B------:R-:W-:Y:S02]  /*3330*/  LEA.HI.X.SX32 R7, R3, R26, 0x1, P6 ;  /* 0x0000001a03077211 */ /* 0x000fe400030f0eff */
[----:B------:R-:W-:Y:S01]  /*3340*/  IADD3 R3, R9, c[0x0][0x198], RZ ;  /* 0x0000660009037a10 */ /* 0x000fe20007ffe0ff */
[----:B------:R1:W3:Y:S03]  /*3350*/  LDS.64 R20, [R8] ;  /* 0x0000000008147984 */ /* 0x0002e60000000a00 */
[----:B------:R-:W-:Y:S02]  /*3360*/  IADD3 R11, R3, c[0x0][0x198], RZ ;  /* 0x00006600030b7a10 */ /* 0x000fe40007ffe0ff */
[----:B-1----:R-:W-:-:S04]  /*3370*/  LEA R8, P6, R9, R24, 0x1 ;  /* 0x0000001809087211 */ /* 0x002fc800078c08ff */
[----:B------:R-:W-:Y:S01]  /*3380*/  LEA.HI.X.SX32 R9, R9, R26, 0x1, P6 ;  /* 0x0000001a09097211 */ /* 0x000fe200030f0eff */
[----:B0-----:R0:W-:Y:S01]  /*3390*/  @P5 STG.E.U16 [R4.64], R16 ;  /* 0x0000001004005986 */ /* 0x0011e2000c101504 */
[----:B------:R-:W-:Y:S02]  /*33a0*/  ISETP.LT.AND P5, PT, R0, c[0x0][0x17c], !P0 ;  /* 0x00005f0000007a0c */ /* 0x000fe400047a1270 */
[----:B------:R-:W-:Y:S02]  /*33b0*/  IADD3 R0, R2, 0x6, RZ ;  /* 0x0000000602007810 */ /* 0x000fe40007ffe0ff */
[----:B0-----:R-:W-:Y:S02]  /*33c0*/  PRMT R5, R16, 0x7632, R5 ;  /* 0x0000763210057816 */ /* 0x001fe40000000005 */
[----:B------:R-:W-:-:S03]  /*33d0*/  LEA R4, P6, R3, R24, 0x1 ;  /* 0x0000001803047211 */ /* 0x000fc600078c08ff */
[----:B------:R0:W-:Y:S01]  /*33e0*/  @P4 STG.E.U16 [R6.64], R5 ;  /* 0x0000000506004986 */ /* 0x0001e2000c101504 */
[----:B------:R-:W-:Y:S02]  /*33f0*/  ISETP.LT.AND P4, PT, R0, c[0x0][0x17c], !P0 ;  /* 0x00005f0000007a0c */ /* 0x000fe40004781270 */
[----:B------:R-:W-:Y:S01]  /*3400*/  IADD3 R0, R2, 0x7, RZ ;  /* 0x0000000702007810 */ /* 0x000fe20007ffe0ff */
[----:B--2---:R1:W-:Y:S03]  /*3410*/  @P3 STG.E.U16 [R8.64], R18 ;  /* 0x0000001208003986 */ /* 0x0043e6000c101504 */
[----:B------:R-:W-:Y:S02]  /*3420*/  ISETP.LT.AND P3, PT, R0, c[0x0][0x17c], !P0 ;  /* 0x00005f0000007a0c */ /* 0x000fe40004761270 */
[----:B------:R-:W-:Y:S02]  /*3430*/  IADD3 R0, R2, 0x8, RZ ;  /* 0x0000000802007810 */ /* 0x000fe40007ffe0ff */
[----:B0-----:R-:W-:-:S02]  /*3440*/  LEA.HI.X.SX32 R5, R3, R26, 0x1, P6 ;  /* 0x0000001a03057211 */ /* 0x001fc400030f0eff */
[----:B------:R-:W-:Y:S02]  /*3450*/  PRMT R7, R18, 0x7632, R7 ;  /* 0x0000763212077816 */ /* 0x000fe40000000007 */
[C---:B------:R-:W-:Y:S02]  /*3460*/  LEA R10, P6, R11.reuse, R24, 0x1 ;  /* 0x000000180b0a7211 */ /* 0x040fe400078c08ff */
[C---:B------:R-:W-:Y:S01]  /*3470*/  IADD3 R3, R11.reuse, c[0x0][0x198], RZ ;  /* 0x000066000b037a10 */ /* 0x040fe20007ffe0ff */
[----:B------:R0:W-:Y:S01]  /*3480*/  @P2 STG.E.U16 [R4.64], R7 ;  /* 0x0000000704002986 */ /* 0x0001e2000c101504 */
[----:B------:R-:W-:Y:S02]  /*3490*/  LEA.HI.X.SX32 R11, R11, R26, 0x1, P6 ;  /* 0x0000001a0b0b7211 */ /* 0x000fe400030f0eff */
[C---:B------:R-:W-:Y:S02]  /*34a0*/  LEA R6, P6, R3.reuse, R24, 0x1 ;  /* 0x0000001803067211 */ /* 0x040fe400078c08ff */
[----:B------:R-:W-:Y:S01]  /*34b0*/  ISETP.LT.AND P2, PT, R0, c[0x0][0x17c], !P0 ;  /* 0x00005f0000007a0c */ /* 0x000fe20004741270 */
[----:B---3--:R2:W-:Y:S01]  /*34c0*/  @P1 STG.E.U16 [R10.64], R20 ;  /* 0x000000140a001986 */ /* 0x0085e2000c101504 */
[----:B-1----:R-:W-:-:S02]  /*34d0*/  IADD3 R9, R3, c[0x0][0x198], RZ ;  /* 0x0000660003097a10 */ /* 0x002fc40007ffe0ff */
[----:B------:R-:W-:Y:S02]  /*34e0*/  IADD3 R0, R2, 0x9, RZ ;  /* 0x0000000902007810 */ /* 0x000fe40007ffe0ff */
[----:B0-----:R-:W-:Y:S02]  /*34f0*/  LEA.HI.X.SX32 R7, R3, R26, 0x1, P6 ;  /* 0x0000001a03077211 */ /* 0x001fe400030f0eff */
[C---:B------:R-:W-:Y:S02]  /*3500*/  LEA R8, P6, R9.reuse, R24, 0x1 ;  /* 0x0000001809087211 */ /* 0x040fe400078c08ff */
[----:B------:R-:W-:Y:S02]  /*3510*/  PRMT R5, R20, 0x7632, R5 ;  /* 0x0000763214057816 */ /* 0x000fe40000000005 */
[----:B------:R-:W-:Y:S02]  /*3520*/  ISETP.LT.AND P1, PT, R0, c[0x0][0x17c], !P0 ;  /* 0x00005f0000007a0c */ /* 0x000fe40004721270 */
[----:B------:R-:W-:Y:S01]  /*3530*/  IADD3 R3, R9, c[0x0][0x198], RZ ;  /* 0x0000660009037a10 */ /* 0x000fe20007ffe0ff */
[----:B------:R0:W-:Y:S01]  /*3540*/  @P5 STG.E.U16 [R6.64], R5 ;  /* 0x0000000506005986 */ /* 0x0001e2000c101504 */
[----:B------:R-:W-:-:S02]  /*3550*/  IADD3 R0, R2, 0xa, RZ ;  /* 0x0000000a02007810 */ /* 0x000fc40007ffe0ff */
[----:B------:R-:W-:Y:S02]  /*3560*/  LEA.HI.X.SX32 R9, R9, R26, 0x1, P6 ;  /* 0x0000001a09097211 */ /* 0x000fe400030f0eff */
[C---:B------:R-:W-:Y:S02]  /*3570*/  LEA R4, P6, R3.reuse, R24, 0x1 ;  /* 0x0000001803047211 */ /* 0x040fe400078c08ff */
[----:B------:R-:W-:Y:S01]  /*3580*/  ISETP.LT.AND P5, PT, R0, c[0x0][0x17c], !P0 ;  /* 0x00005f0000007a0c */ /* 0x000fe200047a1270 */
[----:B------:R1:W-:Y:S01]  /*3590*/  @P4 STG.E.U16 [R8.64], R22 ;  /* 0x0000001608004986 */ /* 0x0003e2000c101504 */
[C---:B--2---:R-:W-:Y:S02]  /*35a0*/  IADD3 R11, R3.reuse, c[0x0][0x198], RZ ;  /* 0x00006600030b7a10 */ /* 0x044fe40007ffe0ff */
[----:B------:R-:W-:Y:S02]  /*35b0*/  IADD3 R0, R2, 0xb, RZ ;  /* 0x0000000b02007810 */ /* 0x000fe40007ffe0ff */
[----:B0-----:R-:W-:-:S02]  /*35c0*/  LEA.HI.X.SX32 R5, R3, R26, 0x1, P6 ;  /* 0x0000001a03057211 */ /* 0x001fc400030f0eff */
[----:B------:R-:W-:Y:S02]  /*35d0*/  PRMT R7, R22, 0x7632, R7 ;  /* 0x0000763216077816 */ /* 0x000fe40000000007 */
[C---:B------:R-:W-:Y:S02]  /*35e0*/  IADD3 R3, R11.reuse, c[0x0][0x198], RZ ;  /* 0x000066000b037a10 */ /* 0x040fe40007ffe0ff */
[----:B------:R-:W-:Y:S01]  /*35f0*/  ISETP.LT.AND P4, PT, R0, c[0x0][0x17c], !P0 ;  /* 0x00005f0000007a0c */ /* 0x000fe20004781270 */
[----:B------:R0:W-:Y:S01]  /*3600*/  @P3 STG.E.U16 [R4.64], R7 ;  /* 0x0000000704003986 */ /* 0x0001e2000c101504 */
[----:B------:R-:W-:Y:S02]  /*3610*/  LEA R10, P6, R11, R24, 0x1 ;  /* 0x000000180b0a7211 */ /* 0x000fe400078c08ff */
[----:B------:R-:W-:Y:S02]  /*3620*/  IADD3 R0, R2, 0xc, RZ ;  /* 0x0000000c02007810 */ /* 0x000fe40007ffe0ff */
[----:B-1----:R-:W-:-:S02]  /*3630*/  IADD3 R8, R3, c[0x0][0x198], RZ ;  /* 0x0000660003087a10 */ /* 0x002fc40007ffe0ff */
[----:B------:R-:W-:Y:S02]  /*3640*/  LEA.HI.X.SX32 R11, R11, R26, 0x1, P6 ;  /* 0x0000001a0b0b7211 */ /* 0x000fe400030f0eff */
[----:B------:R-:W-:Y:S02]  /*3650*/  ISETP.LT.AND P3, PT, R0, c[0x0][0x17c], !P0 ;  /* 0x00005f0000007a0c */ /* 0x000fe40004761270 */
[----:B------:R-:W-:Y:S01]  /*3660*/  IADD3 R0, R2, 0xd, RZ ;  /* 0x0000000d02007810 */ /* 0x000fe20007ffe0ff */
[----:B------:R-:W-:Y:S01]  /*3670*/  @P2 STG.E.U16 [R10.64], R17 ;  /* 0x000000110a002986 */ /* 0x000fe2000c101504 */
[----:B------:R-:W-:Y:S02]  /*3680*/  LEA R6, P6, R3, R24, 0x1 ;  /* 0x0000001803067211 */ /* 0x000fe400078c08ff */
[----:B------:R-:W-:Y:S02]  /*3690*/  IADD3 R9, R8, c[0x0][0x198], RZ ;  /* 0x0000660008097a10 */ /* 0x000fe40007ffe0ff */
[----:B------:R-:W-:-:S02]  /*36a0*/  ISETP.LT.AND P2, PT, R0, c[0x0][0x17c], !P0 ;  /* 0x00005f0000007a0c */ /* 0x000fc40004741270 */
[----:B0-----:R-:W-:Y:S02]  /*36b0*/  PRMT R5, R17, 0x7632, R5 ;  /* 0x0000763211057816 */ /* 0x001fe40000000005 */
[----:B------:R-:W-:Y:S02]  /*36c0*/  LEA.HI.X.SX32 R7, R3, R26, 0x1, P6 ;  /* 0x0000001a03077211 */ /* 0x000fe400030f0eff */
[----:B------:R-:W-:Y:S02]  /*36d0*/  IADD3 R0, R9, c[0x0][0x198], RZ ;  /* 0x0000660009007a10 */ /* 0x000fe40007ffe0ff */
[----:B------:R-:W-:Y:S01]  /*36e0*/  LEA R4, P6, R8, R24, 0x1 ;  /* 0x0000001808047211 */ /* 0x000fe200078c08ff */
[----:B------:R0:W-:Y:S01]  /*36f0*/  @P1 STG.E.U16 [R6.64], R5 ;  /* 0x0000000506001986 */ /* 0x0001e2000c101504 */
[----:B------:R-:W-:Y:S02]  /*3700*/  IADD3 R14, R0, c[0x0][0x198], RZ ;  /* 0x00006600000e7a10 */ /* 0x000fe40007ffe0ff */
[----:B------:R-:W-:-:S02]  /*3710*/  IADD3 R3, R2, 0xe, RZ ;  /* 0x0000000e02037810 */ /* 0x000fc40007ffe0ff */
[----:B------:R-:W-:-:S04]  /*3720*/  IADD3 R15, R14, c[0x0][0x198], RZ ;  /* 0x000066000e0f7a10 */ /* 0x000fc80007ffe0ff */
[----:B------:R-:W-:Y:S02]  /*3730*/  IADD3 R16, R15, c[0x0][0x198], RZ ;  /* 0x000066000f107a10 */ /* 0x000fe40007ffe0ff */
[----:B0-----:R-:W-:Y:S02]  /*3740*/  LEA.HI.X.SX32 R5, R8, R26, 0x1, P6 ;  /* 0x0000001a08057211 */ /* 0x001fe400030f0eff */
[CC--:B------:R-:W-:Y:S02]  /*3750*/  LEA R8, P1, R9.reuse, R24.reuse, 0x1 ;  /* 0x0000001809087211 */ /* 0x0c0fe400078208ff */
[----:B------:R-:W-:Y:S01]  /*3760*/  LEA R12, P6, R0, R24, 0x1 ;  /* 0x00000018000c7211 */ /* 0x000fe200078c08ff */
[----:B------:R0:W-:Y:S01]  /*3770*/  @P5 STG.E.U16 [R4.64], R19 ;  /* 0x0000001304005986 */ /* 0x0001e2000c101504 */
[----:B------:R-:W-:Y:S02]  /*3780*/  LEA.HI.X.SX32 R9, R9, R26, 0x1, P1 ;  /* 0x0000001a09097211 */ /* 0x000fe400008f0eff */
[----:B------:R-:W-:-:S02]  /*3790*/  LEA R6, P1, R15, R24, 0x1 ;  /* 0x000000180f067211 */ /* 0x000fc400078208ff */
[-C--:B------:R-:W-:Y:S02]  /*37a0*/  LEA.HI.X.SX32 R13, R0, R26.reuse, 0x1, P6 ;  /* 0x0000001a000d7211 */ /* 0x080fe400030f0eff */
[----:B------:R-:W-:Y:S02]  /*37b0*/  IADD3 R0, R2, 0xf, RZ ;  /* 0x0000000f02007810 */ /* 0x000fe40007ffe0ff */
[----:B------:R-:W-:Y:S02]  /*37c0*/  LEA.HI.X.SX32 R7, R15, R26, 0x1, P1 ;  /* 0x0000001a0f077211 */ /* 0x000fe400008f0eff */
[----:B------:R-:W-:Y:S02]  /*37d0*/  ISETP.LT.AND P1, PT, R3, c[0x0][0x17c], !P0 ;  /* 0x00005f0003007a0c */ /* 0x000fe40004721270 */
[----:B------:R-:W-:Y:S02]  /*37e0*/  ISETP.LT.AND P0, PT, R0, c[0x0][0x17c], !P0 ;  /* 0x00005f0000007a0c */ /* 0x000fe40004701270 */
[----:B------:R-:W-:-:S02]  /*37f0*/  LEA R10, P6, R14, R24, 0x1 ;  /* 0x000000180e0a7211 */ /* 0x000fc400078c08ff */
[----:B------:R-:W-:Y:S02]  /*3800*/  PRMT R0, R19, 0x7632, R0 ;  /* 0x0000763213007816 */ /* 0x000fe40000000000 */
[----:B------:R-:W-:Y:S02]  /*3810*/  LEA.HI.X.SX32 R11, R14, R26, 0x1, P6 ;  /* 0x0000001a0e0b7211 */ /* 0x000fe400030f0eff */
[----:B0-----:R-:W-:Y:S01]  /*3820*/  PRMT R5, R21, 0x7632, R5 ;  /* 0x0000763215057816 */ /* 0x001fe20000000005 */
[----:B------:R0:W-:Y:S01]  /*3830*/  @P4 STG.E.U16 [R8.64], R0 ;  /* 0x0000000008004986 */ /* 0x0001e2000c101504 */
[----:B------:R-:W-:-:S03]  /*3840*/  LEA R2, P6, R16, R24, 0x1 ;  /* 0x0000001810027211 */ /* 0x000fc600078c08ff */
[----:B------:R0:W-:Y:S01]  /*3850*/  @P3 STG.E.U16 [R12.64], R21 ;  /* 0x000000150c003986 */ /* 0x0001e2000c101504 */
[----:B------:R-:W-:-:S03]  /*3860*/  LEA.HI.X.SX32 R3, R16, R26, 0x1, P6 ;  /* 0x0000001a10037211 */ /* 0x000fc600030f0eff */
[----:B------:R0:W-:Y:S04]  /*3870*/  @P2 STG.E.U16 [R10.64], R5 ;  /* 0x000000050a002986 */ /* 0x0001e8000c101504 */
[----:B------:R0:W-:Y:S01]  /*3880*/  @P1 STG.E.U16 [R6.64], R23 ;  /* 0x0000001706001986 */ /* 0x0001e2000c101504 */
[----:B------:R-:W-:Y:S05]  /*3890*/  @!P0 EXIT ;  /* 0x000000000000894d */ /* 0x000fea0003800000 */
[----:B0-----:R-:W-:-:S05]  /*38a0*/  PRMT R23, R23, 0x7632, R23 ;  /* 0x0000763217177816 */ /* 0x001fca0000000017 */
[----:B------:R-:W-:Y:S01]  /*38b0*/  STG.E.U16 [R2.64], R23 ;  /* 0x0000001702007986 */ /* 0x000fe2000c101504 */
[----:B------:R-:W-:Y:S05]  /*38c0*/  EXIT ;  /* 0x000000000000794d */ /* 0x000fea0003800000 */
.L_x_3:
[----:B------:R-:W-:-:S00]  /*38d0*/  BRA `(.L_x_3) ;  /* 0xfffffff000007947 */ /* 0x000fc0000383ffff */
[----:B------:R-:W-:-:S00]  /*38e0*/  NOP ;  /* 0x0000000000007918 */ /* 0x000fc00000000000 */
        /* <DEDUP_REMOVED lines=9> */
.L_x_4:


//--------------------- .nv.shared.matmul_kernel  --------------------------
	.section	.nv.shared.matmul_kernel,"aw",@nobits
	.sectionflags	@""
	.align	16
